// auto-generated by cutlass_sweep.epilogue — config: {"arch": "sm_90", "cluster_m": 2, "cluster_n": 1, "dtype": "bf16", "fusion": "relu", "tile_k": 64, "tile_m": 256, "tile_n": 128}
#include "cutlass/cutlass.h"
#include "cutlass/gemm/collective/collective_builder.hpp"
#include "cutlass/gemm/device/gemm_universal_adapter.h"
#include "cutlass/gemm/kernel/gemm_universal.hpp"
#include "cutlass/epilogue/collective/collective_builder.hpp"
#include "cutlass/epilogue/fusion/operations.hpp"
#include "cutlass/epilogue/thread/activation.h"

using Elem = cutlass::bfloat16_t;
using Acc  = float;
using TileShape    = cute::Shape<cute::_256, cute::_128, cute::_64>;
using ClusterShape = cute::Shape<cute::_2, cute::_1, cute::_1>;
using FusionOp     = cutlass::epilogue::fusion::LinCombEltAct<cutlass::epilogue::thread::ReLU, Elem, Acc>;

using CollectiveEpilogue = typename cutlass::epilogue::collective::CollectiveBuilder<
    cutlass::arch::Sm90, cutlass::arch::OpClassTensorOp,
    TileShape, ClusterShape,
    cutlass::epilogue::collective::EpilogueTileAuto,
    Acc, Acc,
    Elem, cutlass::layout::RowMajor, 128 / cutlass::sizeof_bits<Elem>::value,
    Elem, cutlass::layout::RowMajor, 128 / cutlass::sizeof_bits<Elem>::value,
    cutlass::epilogue::TmaWarpSpecializedCooperative,
    FusionOp
  >::CollectiveOp;

using CollectiveMainloop = typename cutlass::gemm::collective::CollectiveBuilder<
    cutlass::arch::Sm90, cutlass::arch::OpClassTensorOp,
    Elem, cutlass::layout::RowMajor, 128 / cutlass::sizeof_bits<Elem>::value,
    Elem, cutlass::layout::ColumnMajor, 128 / cutlass::sizeof_bits<Elem>::value,
    Acc,
    TileShape, ClusterShape,
    cutlass::gemm::collective::StageCountAutoCarveout<
        static_cast<int>(sizeof(typename CollectiveEpilogue::SharedStorage))>,
    cutlass::gemm::KernelTmaWarpSpecializedCooperative
  >::CollectiveOp;

using GemmKernel = cutlass::gemm::kernel::GemmUniversal<
    cute::Shape<int,int,int,int>, CollectiveMainloop, CollectiveEpilogue>;
using Gemm = cutlass::gemm::device::GemmUniversalAdapter<GemmKernel>;

auto* _anchor = &cutlass::device_kernel<GemmKernel>;


// ===== COMPILED SASS (sm_90a) =====

	.target	sm_90a

	.elftype	@"ET_EXEC"


//--------------------- .note.nv.tkinfo           --------------------------
	.section	.note.nv.tkinfo,"",@"SHT_NOTE"
	.sectionflags	@"SHF_NOTE_NV_TKINFO"
	.tkinfo
        /*0018*/ 	.word	0x00000002
        /*0030*/ 	.string	""
        /*0030*/ 	.string	"ptxas"
        /*0030*/ 	.string	"Cuda compilation tools, release 13.0, V13.0.88"
        /*0030*/ 	.string	"Build cuda_13.0.r13.0/compiler.36424714_0"
        /*0030*/ 	.string	"-arch sm_90a -m 64 "



//--------------------- .note.nv.cuinfo           --------------------------
	.section	.note.nv.cuinfo,"",@"SHT_NOTE"
	.sectionflags	@"SHF_NOTE_NV_CUINFO"
        /*0018*/ 	.short	0x0002
        /*001a*/ 	.short	0x005a
        /*001c*/ 	.short	0x0082
	.zero		2


//--------------------- .nv.info                  --------------------------
	.section	.nv.info,"",@"SHT_CUDA_INFO"
	.align	4


	//----- nvinfo : EIATTR_REGCOUNT
	.align		4
        /*0000*/ 	.byte	0x04, 0x2f
        /*0002*/ 	.short	(.L_18 - .L_17)
	.align		4
.L_17:
        /*0004*/ 	.word	index@(_ZN7cutlass13device_kernelINS_4gemm6kernel13GemmUniversalIN4cute5tupleIJiiiiEEENS1_10collective13CollectiveMmaINS1_34MainloopSm90TmaGmmaWarpSpecializedILi4ENS5_IJNS4_1CILi2EEENSA_ILi1EEESC_EEENS1_35KernelTmaWarpSpecializedCooperativeEEENS5_IJNSA_ILi256EEENSA_ILi128EEENSA_ILi64EEEEEENS_10bfloat16_tENS5_IJlSC_lEEESK_SL_NS4_8TiledMMAINS4_8MMA_AtomIJNS4_4SM904GMMA28MMA_64x128x16_F32BF16BF16_SSILNSP_5MajorE0ELSR_0ELNSP_7ScaleInE1ELSS_1EEEEEENS4_6LayoutISD_NS5_IJSC_NSA_ILi0EEESW_EEEEENS5_IJNS4_10UnderscoreESZ_SZ_EEEEENS4_13SM90_TMA_LOADENS4_14ComposedLayoutINS4_7SwizzleILi3ELi4ELi3EEENS4_18smem_ptr_flag_bitsILi16EEENSV_INS5_IJNSA_ILi8EEESI_EEENS5_IJSI_SC_EEEEEEEvNS4_8identityENS4_23SM90_TMA_LOAD_MULTICASTES1C_vS1D_EENS_8epilogue10collective18CollectiveEpilogueINS1G_22Sm90TmaWarpSpecializedILi4ELi2ELi16ELb1ELb0EEEJSJ_NS5_IJSH_NSA_ILi32EEEEEESK_SL_SK_SL_NS1G_6fusion15FusionCallbacksIS1K_NS1N_13LinCombEltActINS1G_6thread4ReLuESK_fSK_fLNS_15FloatRoundStyleE2EEESJ_S1M_JEEES12_NS13_INS14_ILi2ELi4ELi3EEES17_NSV_INS5_IJS18_S1L_EEENS5_IJS1L_SC_EEEEEEENS4_17SM75_U32x4_LDSM_NENS4_14SM90_TMA_STOREES1Z_NS4_17SM90_U32x4_STSM_NENS4_9Copy_AtomIJS22_NS_6half_tEEEEvEEEvvEEEEvNT_6ParamsE)
        /*0008*/ 	.word	0x000000a8


	//----- nvinfo : EIATTR_FRAME_SIZE
	.align		4
.L_18:
        /*000c*/ 	.byte	0x04, 0x11
        /*000e*/ 	.short	(.L_20 - .L_19)
	.align		4
.L_19:
        /*0010*/ 	.word	index@(_ZN7cutlass13device_kernelINS_4gemm6kernel13GemmUniversalIN4cute5tupleIJiiiiEEENS1_10collective13CollectiveMmaINS1_34MainloopSm90TmaGmmaWarpSpecializedILi4ENS5_IJNS4_1CILi2EEENSA_ILi1EEESC_EEENS1_35KernelTmaWarpSpecializedCooperativeEEENS5_IJNSA_ILi256EEENSA_ILi128EEENSA_ILi64EEEEEENS_10bfloat16_tENS5_IJlSC_lEEESK_SL_NS4_8TiledMMAINS4_8MMA_AtomIJNS4_4SM904GMMA28MMA_64x128x16_F32BF16BF16_SSILNSP_5MajorE0ELSR_0ELNSP_7ScaleInE1ELSS_1EEEEEENS4_6LayoutISD_NS5_IJSC_NSA_ILi0EEESW_EEEEENS5_IJNS4_10UnderscoreESZ_SZ_EEEEENS4_13SM90_TMA_LOADENS4_14ComposedLayoutINS4_7SwizzleILi3ELi4ELi3EEENS4_18smem_ptr_flag_bitsILi16EEENSV_INS5_IJNSA_ILi8EEESI_EEENS5_IJSI_SC_EEEEEEEvNS4_8identityENS4_23SM90_TMA_LOAD_MULTICASTES1C_vS1D_EENS_8epilogue10collective18CollectiveEpilogueINS1G_22Sm90TmaWarpSpecializedILi4ELi2ELi16ELb1ELb0EEEJSJ_NS5_IJSH_NSA_ILi32EEEEEESK_SL_SK_SL_NS1G_6fusion15FusionCallbacksIS1K_NS1N_13LinCombEltActINS1G_6thread4ReLuESK_fSK_fLNS_15FloatRoundStyleE2EEESJ_S1M_JEEES12_NS13_INS14_ILi2ELi4ELi3EEES17_NSV_INS5_IJS18_S1L_EEENS5_IJS1L_SC_EEEEEEENS4_17SM75_U32x4_LDSM_NENS4_14SM90_TMA_STOREES1Z_NS4_17SM90_U32x4_STSM_NENS4_9Copy_AtomIJS22_NS_6half_tEEEEvEEEvvEEEEvNT_6ParamsE)
        /*0014*/ 	.word	0x00000000


	//----- nvinfo : EIATTR_MIN_STACK_SIZE
	.align		4
.L_20:
        /*0018*/ 	.byte	0x04, 0x12
        /*001a*/ 	.short	(.L_22 - .L_21)
	.align		4
.L_21:
        /*001c*/ 	.word	index@(_ZN7cutlass13device_kernelINS_4gemm6kernel13GemmUniversalIN4cute5tupleIJiiiiEEENS1_10collective13CollectiveMmaINS1_34MainloopSm90TmaGmmaWarpSpecializedILi4ENS5_IJNS4_1CILi2EEENSA_ILi1EEESC_EEENS1_35KernelTmaWarpSpecializedCooperativeEEENS5_IJNSA_ILi256EEENSA_ILi128EEENSA_ILi64EEEEEENS_10bfloat16_tENS5_IJlSC_lEEESK_SL_NS4_8TiledMMAINS4_8MMA_AtomIJNS4_4SM904GMMA28MMA_64x128x16_F32BF16BF16_SSILNSP_5MajorE0ELSR_0ELNSP_7ScaleInE1ELSS_1EEEEEENS4_6LayoutISD_NS5_IJSC_NSA_ILi0EEESW_EEEEENS5_IJNS4_10UnderscoreESZ_SZ_EEEEENS4_13SM90_TMA_LOADENS4_14ComposedLayoutINS4_7SwizzleILi3ELi4ELi3EEENS4_18smem_ptr_flag_bitsILi16EEENSV_INS5_IJNSA_ILi8EEESI_EEENS5_IJSI_SC_EEEEEEEvNS4_8identityENS4_23SM90_TMA_LOAD_MULTICASTES1C_vS1D_EENS_8epilogue10collective18CollectiveEpilogueINS1G_22Sm90TmaWarpSpecializedILi4ELi2ELi16ELb1ELb0EEEJSJ_NS5_IJSH_NSA_ILi32EEEEEESK_SL_SK_SL_NS1G_6fusion15FusionCallbacksIS1K_NS1N_13LinCombEltActINS1G_6thread4ReLuESK_fSK_fLNS_15FloatRoundStyleE2EEESJ_S1M_JEEES12_NS13_INS14_ILi2ELi4ELi3EEES17_NSV_INS5_IJS18_S1L_EEENS5_IJS1L_SC_EEEEEEENS4_17SM75_U32x4_LDSM_NENS4_14SM90_TMA_STOREES1Z_NS4_17SM90_U32x4_STSM_NENS4_9Copy_AtomIJS22_NS_6half_tEEEEvEEEvvEEEEvNT_6ParamsE)
        /*0020*/ 	.word	0x00000000
.L_22:


//--------------------- .nv.compat                --------------------------
	.section	.nv.compat,"",@"SHT_CUDA_COMPAT_INFO"
	.align	4
        /*0000*/ 	.byte	0x02, 0x09, 0x01, 0x00, 0x02, 0x02, 0x04, 0x00, 0x02, 0x05, 0x05, 0x00, 0x03, 0x07, 0x01, 0x01
        /*0010*/ 	.byte	0x02, 0x03, 0x01, 0x00, 0x02, 0x06, 0x01, 0x00, 0x04, 0x0b, 0x08, 0x00, 0x00, 0x00, 0x00, 0x00
        /*0020*/ 	.byte	0x00, 0x00, 0x00, 0x00


//--------------------- .nv.info._ZN7cutlass13device_kernelINS_4gemm6kernel13GemmUniversalIN4cute5tupleIJiiiiEEENS1_10collective13CollectiveMmaINS1_34MainloopSm90TmaGmmaWarpSpecializedILi4ENS5_IJNS4_1CILi2EEENSA_ILi1EEESC_EEENS1_35KernelTmaWarpSpecializedCooperativeEEENS5_IJNSA_ILi256EEENSA_ILi128EEENSA_ILi64EEEEEENS_10bfloat16_tENS5_IJlSC_lEEESK_SL_NS4_8TiledMMAINS4_8MMA_AtomIJNS4_4SM904GMMA28MMA_64x128x16_F32BF16BF16_SSILNSP_5MajorE0ELSR_0ELNSP_7ScaleInE1ELSS_1EEEEEENS4_6LayoutISD_NS5_IJSC_NSA_ILi0EEESW_EEEEENS5_IJNS4_10UnderscoreESZ_SZ_EEEEENS4_13SM90_TMA_LOADENS4_14ComposedLayoutINS4_7SwizzleILi3ELi4ELi3EEENS4_18smem_ptr_flag_bitsILi16EEENSV_INS5_IJNSA_ILi8EEESI_EEENS5_IJSI_SC_EEEEEEEvNS4_8identityENS4_23SM90_TMA_LOAD_MULTICASTES1C_vS1D_EENS_8epilogue10collective18CollectiveEpilogueINS1G_22Sm90TmaWarpSpecializedILi4ELi2ELi16ELb1ELb0EEEJSJ_NS5_IJSH_NSA_ILi32EEEEEESK_SL_SK_SL_NS1G_6fusion15FusionCallbacksIS1K_NS1N_13LinCombEltActINS1G_6thread4ReLuESK_fSK_fLNS_15FloatRoundStyleE2EEESJ_S1M_JEEES12_NS13_INS14_ILi2ELi4ELi3EEES17_NSV_INS5_IJS18_S1L_EEENS5_IJS1L_SC_EEEEEEENS4_17SM75_U32x4_LDSM_NENS4_14SM90_TMA_STOREES1Z_NS4_17SM90_U32x4_STSM_NENS4_9Copy_AtomIJS22_NS_6half_tEEEEvEEEvvEEEEvNT_6ParamsE --------------------------
	.section	.nv.info._ZN7cutlass13device_kernelINS_4gemm6kernel13GemmUniversalIN4cute5tupleIJiiiiEEENS1_10collective13CollectiveMmaINS1_34MainloopSm90TmaGmmaWarpSpecializedILi4ENS5_IJNS4_1CILi2EEENSA_ILi1EEESC_EEENS1_35KernelTmaWarpSpecializedCooperativeEEENS5_IJNSA_ILi256EEENSA_ILi128EEENSA_ILi64EEEEEENS_10bfloat16_tENS5_IJlSC_lEEESK_SL_NS4_8TiledMMAINS4_8MMA_AtomIJNS4_4SM904GMMA28MMA_64x128x16_F32BF16BF16_SSILNSP_5MajorE0ELSR_0ELNSP_7ScaleInE1ELSS_1EEEEEENS4_6LayoutISD_NS5_IJSC_NSA_ILi0EEESW_EEEEENS5_IJNS4_10UnderscoreESZ_SZ_EEEEENS4_13SM90_TMA_LOADENS4_14ComposedLayoutINS4_7SwizzleILi3ELi4ELi3EEENS4_18smem_ptr_flag_bitsILi16EEENSV_INS5_IJNSA_ILi8EEESI_EEENS5_IJSI_SC_EEEEEEEvNS4_8identityENS4_23SM90_TMA_LOAD_MULTICASTES1C_vS1D_EENS_8epilogue10collective18CollectiveEpilogueINS1G_22Sm90TmaWarpSpecializedILi4ELi2ELi16ELb1ELb0EEEJSJ_NS5_IJSH_NSA_ILi32EEEEEESK_SL_SK_SL_NS1G_6fusion15FusionCallbacksIS1K_NS1N_13LinCombEltActINS1G_6thread4ReLuESK_fSK_fLNS_15FloatRoundStyleE2EEESJ_S1M_JEEES12_NS13_INS14_ILi2ELi4ELi3EEES17_NSV_INS5_IJS18_S1L_EEENS5_IJS1L_SC_EEEEEEENS4_17SM75_U32x4_LDSM_NENS4_14SM90_TMA_STOREES1Z_NS4_17SM90_U32x4_STSM_NENS4_9Copy_AtomIJS22_NS_6half_tEEEEvEEEvvEEEEvNT_6ParamsE,"",@"SHT_CUDA_INFO"
	.sectionflags	@""
	.align	4


	//----- nvinfo : EIATTR_CUDA_API_VERSION
	.align		4
        /*0000*/ 	.byte	0x04, 0x37
        /*0002*/ 	.short	(.L_24 - .L_23)
.L_23:
        /*0004*/ 	.word	0x00000082


	//----- nvinfo : EIATTR_KPARAM_INFO
	.align		4
.L_24:
        /*0008*/ 	.byte	0x04, 0x17
        /*000a*/ 	.short	(.L_26 - .L_25)
.L_25:
        /*000c*/ 	.word	0x00000000
        /*0010*/ 	.short	0x0000
        /*0012*/ 	.short	0x0070
        /*0014*/ 	.byte	0x00, 0xf0, 0x01, 0x1c


	//----- nvinfo : EIATTR_SPARSE_MMA_MASK
	.align		4
.L_26:
        /*0018*/ 	.byte	0x03, 0x50
        /*001a*/ 	.short	0x0000


	//----- nvinfo : EIATTR_MAXREG_COUNT
	.align		4
        /*001c*/ 	.byte	0x03, 0x1b
        /*001e*/ 	.short	0x00a8


	//----- nvinfo : EIATTR_NUM_BARRIERS
	.align		4
        /*0020*/ 	.byte	0x02, 0x4c
        /*0022*/ 	.byte	0x02
	.zero		1


	//----- nvinfo : EIATTR_EXTERNS
	.align		4
        /*0024*/ 	.byte	0x04, 0x0f
        /*0026*/ 	.short	(.L_28 - .L_27)


	//   ....[0]....
	.align		4
.L_27:
        /*0028*/ 	.word	index@(__assertfail)


	//----- nvinfo : EIATTR_MERCURY_ISA_VERSION
	.align		4
.L_28:
        /*002c*/ 	.byte	0x03, 0x5f
        /*002e*/ 	.short	0x0101


	//----- nvinfo : EIATTR_INT_WARP_WIDE_INSTR_OFFSETS
	.align		4
        /*0030*/ 	.byte	0x04, 0x31
        /*0032*/ 	.short	(.L_30 - .L_29)


	//   ....[0]....
.L_29:
        /*0034*/ 	.word	0x000009f0


	//   ....[1]....
        /*0038*/ 	.word	0x00000a30


	//   ....[2]....
        /*003c*/ 	.word	0x00000b50


	//   ....[3]....
        /*0040*/ 	.word	0x000023d0


	//----- nvinfo : EIATTR_COOP_GROUP_MASK_REGIDS
	.align		4
.L_30:
        /*0044*/ 	.byte	0x04, 0x29
        /*0046*/ 	.short	(.L_32 - .L_31)


	//   ....[0]....
.L_31:
        /*0048*/ 	.word	0xffffffff


	//   ....[1]....
        /*004c*/ 	.word	0xffffffff


	//   ....[2]....
        /*0050*/ 	.word	0xffffffff


	//   ....[3]....
        /*0054*/ 	.word	0xffffffff


	//   ....[4]....
        /*0058*/ 	.word	0xffffffff


	//   ....[5]....
        /*005c*/ 	.word	0xffffffff


	//   ....[6]....
        /*0060*/ 	.word	0xffffffff


	//----- nvinfo : EIATTR_COOP_GROUP_INSTR_OFFSETS
	.align		4
.L_32:
        /*0064*/ 	.byte	0x04, 0x28
        /*0066*/ 	.short	(.L_34 - .L_33)


	//   ....[0]....
.L_33:
        /*0068*/ 	.word	0x00000070


	//   ....[1]....
        /*006c*/ 	.word	0x00000080


	//   ....[2]....
        /*0070*/ 	.word	0x00000440


	//   ....[3]....
        /*0074*/ 	.word	0x000005d0


	//   ....[4]....
        /*0078*/ 	.word	0x00000800


	//   ....[5]....
        /*007c*/ 	.word	0x00000c80


	//   ....[6]....
        /*0080*/ 	.word	0x00001750


	//----- nvinfo : EIATTR_REG_RECONFIG
	.align		4
.L_34:
        /*0084*/ 	.byte	0x01, 0x54
	.zero		2


	//----- nvinfo : EIATTR_SYSCALL_OFFSETS
	.align		4
        /*0088*/ 	.byte	0x04, 0x46
        /*008a*/ 	.short	(.L_36 - .L_35)


	//   ....[0]....
.L_35:
        /*008c*/ 	.word	0x00001910


	//   ....[1]....
        /*0090*/ 	.word	0x00002600


	//   ....[2]....
        /*0094*/ 	.word	0x000026f0


	//----- nvinfo : EIATTR_MBARRIER_INSTR_OFFSETS
	.align		4
.L_36:
        /*0098*/ 	.byte	0x04, 0x39
        /*009a*/ 	.short	(.L_38 - .L_37)


	//   ....[0]....
.L_37:
        /*009c*/ 	.word	0x00000540
        /*00a0*/ 	.word	0x000000ff
        /*00a4*/ 	.word	0x00000000
        /*00a8*/ 	.short	0x0100
        /*00aa*/ 	.byte	0x08
	.zero		1


	//   ....[1]....
        /*00ac*/ 	.word	0x00000550
        /*00b0*/ 	.word	0x000000ff
        /*00b4*/ 	.word	0x00000020
        /*00b8*/ 	.short	0x0100
        /*00ba*/ 	.byte	0x08
	.zero		1


	//   ....[2]....
        /*00bc*/ 	.word	0x00000560
        /*00c0*/ 	.word	0x000000ff
        /*00c4*/ 	.word	0x00000008
        /*00c8*/ 	.short	0x0100
        /*00ca*/ 	.byte	0x08
	.zero		1


	//   ....[3]....
        /*00cc*/ 	.word	0x00000570
        /*00d0*/ 	.word	0x000000ff
        /*00d4*/ 	.word	0x00000028
        /*00d8*/ 	.short	0x0100
        /*00da*/ 	.byte	0x08
	.zero		1


	//   ....[4]....
        /*00dc*/ 	.word	0x00000580
        /*00e0*/ 	.word	0x000000ff
        /*00e4*/ 	.word	0x00000010
        /*00e8*/ 	.short	0x0100
        /*00ea*/ 	.byte	0x08
	.zero		1


	//   ....[5]....
        /*00ec*/ 	.word	0x00000590
        /*00f0*/ 	.word	0x000000ff
        /*00f4*/ 	.word	0x00000030
        /*00f8*/ 	.short	0x0100
        /*00fa*/ 	.byte	0x08
	.zero		1


	//   ....[6]....
        /*00fc*/ 	.word	0x000005a0
        /*0100*/ 	.word	0x000000ff
        /*0104*/ 	.word	0x00000018
        /*0108*/ 	.short	0x0100
        /*010a*/ 	.byte	0x08
	.zero		1


	//   ....[7]....
        /*010c*/ 	.word	0x000005b0
        /*0110*/ 	.word	0x000000ff
        /*0114*/ 	.word	0x00000038
        /*0118*/ 	.short	0x0100
        /*011a*/ 	.byte	0x08
	.zero		1


	//   ....[8]....
        /*011c*/ 	.word	0x00000710
        /*0120*/ 	.word	0x000000ff
        /*0124*/ 	.word	0x00000040
        /*0128*/ 	.short	0x0100
        /*012a*/ 	.byte	0x08
	.zero		1


	//   ....[9]....
        /*012c*/ 	.word	0x00000720
        /*0130*/ 	.word	0x000000ff
        /*0134*/ 	.word	0x00000060
        /*0138*/ 	.short	0x0100
        /*013a*/ 	.byte	0x08
	.zero		1


	//   ....[10]....
        /*013c*/ 	.word	0x00000730
        /*0140*/ 	.word	0x000000ff
        /*0144*/ 	.word	0x00000048
        /*0148*/ 	.short	0x0100
        /*014a*/ 	.byte	0x08
	.zero		1


	//   ....[11]....
        /*014c*/ 	.word	0x00000740
        /*0150*/ 	.word	0x000000ff
        /*0154*/ 	.word	0x00000068
        /*0158*/ 	.short	0x0100
        /*015a*/ 	.byte	0x08
	.zero		1


	//   ....[12]....
        /*015c*/ 	.word	0x00000750
        /*0160*/ 	.word	0x000000ff
        /*0164*/ 	.word	0x00000050
        /*0168*/ 	.short	0x0100
        /*016a*/ 	.byte	0x08
	.zero		1


	//   ....[13]....
        /*016c*/ 	.word	0x00000760
        /*0170*/ 	.word	0x000000ff
        /*0174*/ 	.word	0x00000070
        /*0178*/ 	.short	0x0100
        /*017a*/ 	.byte	0x08
	.zero		1


	//   ....[14]....
        /*017c*/ 	.word	0x00000770
        /*0180*/ 	.word	0x000000ff
        /*0184*/ 	.word	0x00000058
        /*0188*/ 	.short	0x0100
        /*018a*/ 	.byte	0x08
	.zero		1


	//   ....[15]....
        /*018c*/ 	.word	0x00000780
        /*0190*/ 	.word	0x000000ff
        /*0194*/ 	.word	0x00000078
        /*0198*/ 	.short	0x0100
        /*019a*/ 	.byte	0x08
	.zero		1


	//   ....[16]....
        /*019c*/ 	.word	0x00000bc0
        /*01a0*/ 	.word	0x000000ff
        /*01a4*/ 	.word	0x00000080
        /*01a8*/ 	.short	0x0100
        /*01aa*/ 	.byte	0x06
	.zero		1


	//   ....[17]....
        /*01ac*/ 	.word	0x00000c30
        /*01b0*/ 	.word	0x000000ff
        /*01b4*/ 	.word	0x00000088
        /*01b8*/ 	.short	0x0100
        /*01ba*/ 	.byte	0x06
	.zero		1


	//   ....[18]....
        /*01bc*/ 	.word	0x00001990
        /*01c0*/ 	.word	0x00000003
        /*01c4*/ 	.word	0x00000000
        /*01c8*/ 	.short	0x010a
        /*01ca*/ 	.byte	0x3f
	.zero		1


	//   ....[19]....
        /*01cc*/ 	.word	0x000019d0
        /*01d0*/ 	.word	0x00000003
        /*01d4*/ 	.word	0x00000000
        /*01d8*/ 	.short	0x010a
        /*01da*/ 	.byte	0x3f
	.zero		1


	//   ....[20]....
        /*01dc*/ 	.word	0x00001e80
        /*01e0*/ 	.word	0x000000ff
        /*01e4*/ 	.word	0x00000000
        /*01e8*/ 	.short	0x010a
        /*01ea*/ 	.byte	0x07
	.zero		1


	//   ....[21]....
        /*01ec*/ 	.word	0x00001ec0
        /*01f0*/ 	.word	0x000000ff
        /*01f4*/ 	.word	0x00000000
        /*01f8*/ 	.short	0x010a
        /*01fa*/ 	.byte	0x07
	.zero		1


	//   ....[22]....
        /*01fc*/ 	.word	0x00002260
        /*0200*/ 	.word	0x00000004
        /*0204*/ 	.word	0x00000000
        /*0208*/ 	.short	0x0101
        /*020a*/ 	.byte	0x3f
	.zero		1


	//   ....[23]....
        /*020c*/ 	.word	0x00002450
        /*0210*/ 	.word	0x00000000
        /*0214*/ 	.word	0x00000000
        /*0218*/ 	.short	0x0101
        /*021a*/ 	.byte	0x3f
	.zero		1


	//   ....[24]....
        /*021c*/ 	.word	0x00002bb0
        /*0220*/ 	.word	0x000000ff
        /*0224*/ 	.word	0x00000040
        /*0228*/ 	.short	0x010a
        /*022a*/ 	.byte	0x34
	.zero		1


	//   ....[25]....
        /*022c*/ 	.word	0x000033b0
        /*0230*/ 	.word	0x000000ff
        /*0234*/ 	.word	0x00000000
        /*0238*/ 	.short	0x0101
        /*023a*/ 	.byte	0x04
	.zero		1


	//   ....[26]....
        /*023c*/ 	.word	0x00003480
        /*0240*/ 	.word	0x00000004
        /*0244*/ 	.word	0x00000040
        /*0248*/ 	.short	0x010a
        /*024a*/ 	.byte	0x3f
	.zero		1


	//   ....[27]....
        /*024c*/ 	.word	0x00003ac0
        /*0250*/ 	.word	0x000000ff
        /*0254*/ 	.word	0x00000000
        /*0258*/ 	.short	0x0101
        /*025a*/ 	.byte	0x04
	.zero		1


	//   ....[28]....
        /*025c*/ 	.word	0x00003bb0
        /*0260*/ 	.word	0x00000004
        /*0264*/ 	.word	0x00000040
        /*0268*/ 	.short	0x010a
        /*026a*/ 	.byte	0x3f
	.zero		1


	//   ....[29]....
        /*026c*/ 	.word	0x00004210
        /*0270*/ 	.word	0x000000ff
        /*0274*/ 	.word	0x00000000
        /*0278*/ 	.short	0x0101
        /*027a*/ 	.byte	0x04
	.zero		1


	//   ....[30]....
        /*027c*/ 	.word	0x000042f0
        /*0280*/ 	.word	0x00000005
        /*0284*/ 	.word	0x00000040
        /*0288*/ 	.short	0x010a
        /*028a*/ 	.byte	0x3f
	.zero		1


	//   ....[31]....
        /*028c*/ 	.word	0x00004960
        /*0290*/ 	.word	0x000000ff
        /*0294*/ 	.word	0x00000000
        /*0298*/ 	.short	0x0101
        /*029a*/ 	.byte	0x04
	.zero		1


	//   ....[32]....
        /*029c*/ 	.word	0x00004a40
        /*02a0*/ 	.word	0x00000004
        /*02a4*/ 	.word	0x00000040
        /*02a8*/ 	.short	0x010a
        /*02aa*/ 	.byte	0x3f
	.zero		1


	//   ....[33]....
        /*02ac*/ 	.word	0x00005090
        /*02b0*/ 	.word	0x000000ff
        /*02b4*/ 	.word	0x00000000
        /*02b8*/ 	.short	0x0101
        /*02ba*/ 	.byte	0x04
	.zero		1


	//   ....[34]....
        /*02bc*/ 	.word	0x00005170
        /*02c0*/ 	.word	0x00000004
        /*02c4*/ 	.word	0x00000040
        /*02c8*/ 	.short	0x010a
        /*02ca*/ 	.byte	0x3f
	.zero		1


	//   ....[35]....
        /*02cc*/ 	.word	0x000057c0
        /*02d0*/ 	.word	0x000000ff
        /*02d4*/ 	.word	0x00000000
        /*02d8*/ 	.short	0x0101
        /*02da*/ 	.byte	0x04
	.zero		1


	//   ....[36]....
        /*02dc*/ 	.word	0x000058a0
        /*02e0*/ 	.word	0x00000004
        /*02e4*/ 	.word	0x00000040
        /*02e8*/ 	.short	0x010a
        /*02ea*/ 	.byte	0x3f
	.zero		1


	//   ....[37]....
        /*02ec*/ 	.word	0x00005ef0
        /*02f0*/ 	.word	0x000000ff
        /*02f4*/ 	.word	0x00000000
        /*02f8*/ 	.short	0x0101
        /*02fa*/ 	.byte	0x04
	.zero		1


	//   ....[38]....
        /*02fc*/ 	.word	0x00005fc0
        /*0300*/ 	.word	0x00000004
        /*0304*/ 	.word	0x00000040
        /*0308*/ 	.short	0x010a
        /*030a*/ 	.byte	0x3f
	.zero		1


	//   ....[39]....
        /*030c*/ 	.word	0x000065d0
        /*0310*/ 	.word	0x000000ff
        /*0314*/ 	.word	0x00000000
        /*0318*/ 	.short	0x0101
        /*031a*/ 	.byte	0x04
	.zero		1


	//   ....[40]....
        /*031c*/ 	.word	0x00006f90
        /*0320*/ 	.word	0x000000ff
        /*0324*/ 	.word	0x00000000
        /*0328*/ 	.short	0x0101
        /*032a*/ 	.byte	0x04
	.zero		1


	//   ....[41]....
        /*032c*/ 	.word	0x000075a0
        /*0330*/ 	.word	0x000000ff
        /*0334*/ 	.word	0x00000088
        /*0338*/ 	.short	0x010a
        /*033a*/ 	.byte	0x04
	.zero		1


	//   ....[42]....
        /*033c*/ 	.word	0x000079a0
        /*0340*/ 	.word	0x000000ff
        /*0344*/ 	.word	0x00000060
        /*0348*/ 	.short	0x010a
        /*034a*/ 	.byte	0x0d
	.zero		1


	//   ....[43]....
        /*034c*/ 	.word	0x00007a90
        /*0350*/ 	.word	0x000000ff
        /*0354*/ 	.word	0x00000040
        /*0358*/ 	.short	0x010b
        /*035a*/ 	.byte	0x0d
	.zero		1


	//   ....[44]....
        /*035c*/ 	.word	0x00007af0
        /*0360*/ 	.word	0x000000ff
        /*0364*/ 	.word	0x00000000
        /*0368*/ 	.short	0x0101
        /*036a*/ 	.byte	0x10
	.zero		1


	//   ....[45]....
        /*036c*/ 	.word	0x00007b20
        /*0370*/ 	.word	0x000000ff
        /*0374*/ 	.word	0x00000068
        /*0378*/ 	.short	0x010a
        /*037a*/ 	.byte	0x0d
	.zero		1


	//   ....[46]....
        /*037c*/ 	.word	0x00007c30
        /*0380*/ 	.word	0x000000ff
        /*0384*/ 	.word	0x00000048
        /*0388*/ 	.short	0x010b
        /*038a*/ 	.byte	0x0d
	.zero		1


	//   ....[47]....
        /*038c*/ 	.word	0x00007ca0
        /*0390*/ 	.word	0x000000ff
        /*0394*/ 	.word	0x00000000
        /*0398*/ 	.short	0x0101
        /*039a*/ 	.byte	0x14
	.zero		1


	//   ....[48]....
        /*039c*/ 	.word	0x00007cd0
        /*03a0*/ 	.word	0x000000ff
        /*03a4*/ 	.word	0x00000070
        /*03a8*/ 	.short	0x010a
        /*03aa*/ 	.byte	0x0d
	.zero		1


	//   ....[49]....
        /*03ac*/ 	.word	0x00007dd0
        /*03b0*/ 	.word	0x000000ff
        /*03b4*/ 	.word	0x00000050
        /*03b8*/ 	.short	0x010b
        /*03ba*/ 	.byte	0x0d
	.zero		1


	//   ....[50]....
        /*03bc*/ 	.word	0x00007e30
        /*03c0*/ 	.word	0x000000ff
        /*03c4*/ 	.word	0x00000000
        /*03c8*/ 	.short	0x0101
        /*03ca*/ 	.byte	0x15
	.zero		1


	//   ....[51]....
        /*03cc*/ 	.word	0x00007e60
        /*03d0*/ 	.word	0x000000ff
        /*03d4*/ 	.word	0x00000078
        /*03d8*/ 	.short	0x010a
        /*03da*/ 	.byte	0x0d
	.zero		1


	//   ....[52]....
        /*03dc*/ 	.word	0x00007f60
        /*03e0*/ 	.word	0x000000ff
        /*03e4*/ 	.word	0x00000058
        /*03e8*/ 	.short	0x010b
        /*03ea*/ 	.byte	0x0d
	.zero		1


	//   ....[53]....
        /*03ec*/ 	.word	0x00007fd0
        /*03f0*/ 	.word	0x000000ff
        /*03f4*/ 	.word	0x00000000
        /*03f8*/ 	.short	0x0101
        /*03fa*/ 	.byte	0x1d
	.zero		1


	//   ....[54]....
        /*03fc*/ 	.word	0x00008010
        /*0400*/ 	.word	0x000000ff
        /*0404*/ 	.word	0x00000060
        /*0408*/ 	.short	0x010a
        /*040a*/ 	.byte	0x0d
	.zero		1


	//   ....[55]....
        /*040c*/ 	.word	0x00008100
        /*0410*/ 	.word	0x000000ff
        /*0414*/ 	.word	0x00000040
        /*0418*/ 	.short	0x010b
        /*041a*/ 	.byte	0x0d
	.zero		1


	//   ....[56]....
        /*041c*/ 	.word	0x00008140
        /*0420*/ 	.word	0x000000ff
        /*0424*/ 	.word	0x00000000
        /*0428*/ 	.short	0x0101
        /*042a*/ 	.byte	0x10
	.zero		1


	//   ....[57]....
        /*042c*/ 	.word	0x00008170
        /*0430*/ 	.word	0x000000ff
        /*0434*/ 	.word	0x00000068
        /*0438*/ 	.short	0x010a
        /*043a*/ 	.byte	0x0d
	.zero		1


	//   ....[58]....
        /*043c*/ 	.word	0x00008270
        /*0440*/ 	.word	0x000000ff
        /*0444*/ 	.word	0x00000048
        /*0448*/ 	.short	0x010b
        /*044a*/ 	.byte	0x0d
	.zero		1


	//   ....[59]....
        /*044c*/ 	.word	0x000082b0
        /*0450*/ 	.word	0x000000ff
        /*0454*/ 	.word	0x00000000
        /*0458*/ 	.short	0x0101
        /*045a*/ 	.byte	0x14
	.zero		1


	//   ....[60]....
        /*045c*/ 	.word	0x000082f0
        /*0460*/ 	.word	0x000000ff
        /*0464*/ 	.word	0x00000070
        /*0468*/ 	.short	0x010a
        /*046a*/ 	.byte	0x0d
	.zero		1


	//   ....[61]....
        /*046c*/ 	.word	0x000083d0
        /*0470*/ 	.word	0x000000ff
        /*0474*/ 	.word	0x00000050
        /*0478*/ 	.short	0x010b
        /*047a*/ 	.byte	0x0d
	.zero		1


	//   ....[62]....
        /*047c*/ 	.word	0x00008410
        /*0480*/ 	.word	0x000000ff
        /*0484*/ 	.word	0x00000000
        /*0488*/ 	.short	0x0101
        /*048a*/ 	.byte	0x15
	.zero		1


	//   ....[63]....
        /*048c*/ 	.word	0x00008440
        /*0490*/ 	.word	0x000000ff
        /*0494*/ 	.word	0x00000078
        /*0498*/ 	.short	0x010a
        /*049a*/ 	.byte	0x0d
	.zero		1


	//   ....[64]....
        /*049c*/ 	.word	0x00008540
        /*04a0*/ 	.word	0x000000ff
        /*04a4*/ 	.word	0x00000058
        /*04a8*/ 	.short	0x010b
        /*04aa*/ 	.byte	0x0d
	.zero		1


	//   ....[65]....
        /*04ac*/ 	.word	0x00008590
        /*04b0*/ 	.word	0x000000ff
        /*04b4*/ 	.word	0x00000000
        /*04b8*/ 	.short	0x0101
        /*04ba*/ 	.byte	0x1d
	.zero		1


	//   ....[66]....
        /*04bc*/ 	.word	0x00008c50
        /*04c0*/ 	.word	0x00000000
        /*04c4*/ 	.word	0x00000060
        /*04c8*/ 	.short	0x010a
        /*04ca*/ 	.byte	0x3f
	.zero		1


	//   ....[67]....
        /*04cc*/ 	.word	0x00008c90
        /*04d0*/ 	.word	0x00000000
        /*04d4*/ 	.word	0x00000068
        /*04d8*/ 	.short	0x010a
        /*04da*/ 	.byte	0x3f
	.zero		1


	//   ....[68]....
        /*04dc*/ 	.word	0x00008cd0
        /*04e0*/ 	.word	0x00000000
        /*04e4*/ 	.word	0x00000070
        /*04e8*/ 	.short	0x010a
        /*04ea*/ 	.byte	0x3f
	.zero		1


	//   ....[69]....
        /*04ec*/ 	.word	0x00008d30
        /*04f0*/ 	.word	0x00000000
        /*04f4*/ 	.word	0x00000078
        /*04f8*/ 	.short	0x010a
        /*04fa*/ 	.byte	0x3f
	.zero		1


	//   ....[70]....
        /*04fc*/ 	.word	0x00009090
        /*0500*/ 	.word	0x0000000e
        /*0504*/ 	.word	0x00000020
        /*0508*/ 	.short	0x010a
        /*050a*/ 	.byte	0x3f
	.zero		1


	//   ....[71]....
        /*050c*/ 	.word	0x00009440
        /*0510*/ 	.word	0x00000004
        /*0514*/ 	.word	0x00000088
        /*0518*/ 	.short	0x0101
        /*051a*/ 	.byte	0x3f
	.zero		1


	//   ....[72]....
        /*051c*/ 	.word	0x00009b50
        /*0520*/ 	.word	0x00000005
        /*0524*/ 	.word	0x00000000
        /*0528*/ 	.short	0x010a
        /*052a*/ 	.byte	0x3f
	.zero		1


	//   ....[73]....
        /*052c*/ 	.word	0x00009bd0
        /*0530*/ 	.word	0x00000007
        /*0534*/ 	.word	0x00000000
        /*0538*/ 	.short	0x010a
        /*053a*/ 	.byte	0x3f
	.zero		1


	//   ....[74]....
        /*053c*/ 	.word	0x00009c60
        /*0540*/ 	.word	0x00000006
        /*0544*/ 	.word	0x00000000
        /*0548*/ 	.short	0x010a
        /*054a*/ 	.byte	0x3f
	.zero		1


	//   ....[75]....
        /*054c*/ 	.word	0x00009cf0
        /*0550*/ 	.word	0x00000003
        /*0554*/ 	.word	0x00000000
        /*0558*/ 	.short	0x010a
        /*055a*/ 	.byte	0x3f
	.zero		1


	//   ....[76]....
        /*055c*/ 	.word	0x00009d50
        /*0560*/ 	.word	0x00000003
        /*0564*/ 	.word	0x00000000
        /*0568*/ 	.short	0x010a
        /*056a*/ 	.byte	0x3f
	.zero		1


	//   ....[77]....
        /*056c*/ 	.word	0x00009db0
        /*0570*/ 	.word	0x00000005
        /*0574*/ 	.word	0x00000000
        /*0578*/ 	.short	0x010a
        /*057a*/ 	.byte	0x3f
	.zero		1


	//   ....[78]....
        /*057c*/ 	.word	0x00009e10
        /*0580*/ 	.word	0x00000004
        /*0584*/ 	.word	0x00000040
        /*0588*/ 	.short	0x010a
        /*058a*/ 	.byte	0x3f
	.zero		1


	//   ....[79]....
        /*058c*/ 	.word	0x00009e60
        /*0590*/ 	.word	0x00000004
        /*0594*/ 	.word	0x00000040
        /*0598*/ 	.short	0x010a
        /*059a*/ 	.byte	0x3f
	.zero		1


	//   ....[80]....
        /*059c*/ 	.word	0x00009eb0
        /*05a0*/ 	.word	0x00000004
        /*05a4*/ 	.word	0x00000040
        /*05a8*/ 	.short	0x010a
        /*05aa*/ 	.byte	0x3f
	.zero		1


	//   ....[81]....
        /*05ac*/ 	.word	0x00009f00
        /*05b0*/ 	.word	0x00000005
        /*05b4*/ 	.word	0x00000040
        /*05b8*/ 	.short	0x010a
        /*05ba*/ 	.byte	0x3f
	.zero		1


	//   ....[82]....
        /*05bc*/ 	.word	0x00009f50
        /*05c0*/ 	.word	0x00000004
        /*05c4*/ 	.word	0x00000040
        /*05c8*/ 	.short	0x010a
        /*05ca*/ 	.byte	0x3f
	.zero		1


	//   ....[83]....
        /*05cc*/ 	.word	0x00009fa0
        /*05d0*/ 	.word	0x00000004
        /*05d4*/ 	.word	0x00000040
        /*05d8*/ 	.short	0x010a
        /*05da*/ 	.byte	0x3f
	.zero		1


	//   ....[84]....
        /*05dc*/ 	.word	0x00009ff0
        /*05e0*/ 	.word	0x00000004
        /*05e4*/ 	.word	0x00000040
        /*05e8*/ 	.short	0x010a
        /*05ea*/ 	.byte	0x3f
	.zero		1


	//   ....[85]....
        /*05ec*/ 	.word	0x0000a040
        /*05f0*/ 	.word	0x00000004
        /*05f4*/ 	.word	0x00000040
        /*05f8*/ 	.short	0x010a
        /*05fa*/ 	.byte	0x3f
	.zero		1


	//   ....[86]....
        /*05fc*/ 	.word	0x0000a0a0
        /*0600*/ 	.word	0x00000003
        /*0604*/ 	.word	0x00000088
        /*0608*/ 	.short	0x010a
        /*060a*/ 	.byte	0x3f
	.zero		1


	//   ....[87]....
        /*060c*/ 	.word	0x0000a100
        /*0610*/ 	.word	0x00000005
        /*0614*/ 	.word	0x00000060
        /*0618*/ 	.short	0x010a
        /*061a*/ 	.byte	0x3f
	.zero		1


	//   ....[88]....
        /*061c*/ 	.word	0x0000a160
        /*0620*/ 	.word	0x00000005
        /*0624*/ 	.word	0x00000068
        /*0628*/ 	.short	0x010a
        /*062a*/ 	.byte	0x3f
	.zero		1


	//   ....[89]....
        /*062c*/ 	.word	0x0000a1c0
        /*0630*/ 	.word	0x00000005
        /*0634*/ 	.word	0x00000070
        /*0638*/ 	.short	0x010a
        /*063a*/ 	.byte	0x3f
	.zero		1


	//   ....[90]....
        /*063c*/ 	.word	0x0000a220
        /*0640*/ 	.word	0x00000005
        /*0644*/ 	.word	0x00000078
        /*0648*/ 	.short	0x010a
        /*064a*/ 	.byte	0x3f
	.zero		1


	//   ....[91]....
        /*064c*/ 	.word	0x0000a280
        /*0650*/ 	.word	0x00000005
        /*0654*/ 	.word	0x00000060
        /*0658*/ 	.short	0x010a
        /*065a*/ 	.byte	0x3f
	.zero		1


	//   ....[92]....
        /*065c*/ 	.word	0x0000a2e0
        /*0660*/ 	.word	0x00000005
        /*0664*/ 	.word	0x00000068
        /*0668*/ 	.short	0x010a
        /*066a*/ 	.byte	0x3f
	.zero		1


	//   ....[93]....
        /*066c*/ 	.word	0x0000a340
        /*0670*/ 	.word	0x00000005
        /*0674*/ 	.word	0x00000070
        /*0678*/ 	.short	0x010a
        /*067a*/ 	.byte	0x3f
	.zero		1


	//   ....[94]....
        /*067c*/ 	.word	0x0000a3a0
        /*0680*/ 	.word	0x00000005
        /*0684*/ 	.word	0x00000078
        /*0688*/ 	.short	0x010a
        /*068a*/ 	.byte	0x3f
	.zero		1


	//   ....[95]....
        /*068c*/ 	.word	0x0000a3f0
        /*0690*/ 	.word	0x00000000
        /*0694*/ 	.word	0x00000060
        /*0698*/ 	.short	0x010a
        /*069a*/ 	.byte	0x3f
	.zero		1


	//   ....[96]....
        /*069c*/ 	.word	0x0000a440
        /*06a0*/ 	.word	0x00000000
        /*06a4*/ 	.word	0x00000068
        /*06a8*/ 	.short	0x010a
        /*06aa*/ 	.byte	0x3f
	.zero		1


	//   ....[97]....
        /*06ac*/ 	.word	0x0000a490
        /*06b0*/ 	.word	0x00000000
        /*06b4*/ 	.word	0x00000070
        /*06b8*/ 	.short	0x010a
        /*06ba*/ 	.byte	0x3f
	.zero		1


	//   ....[98]....
        /*06bc*/ 	.word	0x0000a560
        /*06c0*/ 	.word	0x0000000e
        /*06c4*/ 	.word	0x00000020
        /*06c8*/ 	.short	0x010a
        /*06ca*/ 	.byte	0x3f
	.zero		1


	//   ....[99]....
        /*06cc*/ 	.word	0x0000a630
        /*06d0*/ 	.word	0x00000005
        /*06d4*/ 	.word	0x00000000
        /*06d8*/ 	.short	0x010a
        /*06da*/ 	.byte	0x3f
	.zero		1


	//   ....[100]....
        /*06dc*/ 	.word	0x0000a680
        /*06e0*/ 	.word	0x00000007
        /*06e4*/ 	.word	0x00000000
        /*06e8*/ 	.short	0x010a
        /*06ea*/ 	.byte	0x3f
	.zero		1


	//   ....[101]....
        /*06ec*/ 	.word	0x0000a6d0
        /*06f0*/ 	.word	0x00000006
        /*06f4*/ 	.word	0x00000000
        /*06f8*/ 	.short	0x010a
        /*06fa*/ 	.byte	0x3f
	.zero		1


	//----- nvinfo : EIATTR_NUM_MBARRIERS
	.align		4
.L_38:
        /*06fc*/ 	.byte	0x03, 0x38
        /*06fe*/ 	.short	0x0012


	//----- nvinfo : EIATTR_EXIT_INSTR_OFFSETS
	.align		4
        /*0700*/ 	.byte	0x04, 0x1c
        /*0702*/ 	.short	(.L_40 - .L_39)


	//   ....[0]....
.L_39:
        /*0704*/ 	.word	0x00009d40


	//----- nvinfo : EIATTR_MAX_THREADS
	.align		4
.L_40:
        /*0708*/ 	.byte	0x04, 0x05
        /*070a*/ 	.short	(.L_42 - .L_41)
.L_41:
        /*070c*/ 	.word	0x00000180
        /*0710*/ 	.word	0x00000001
        /*0714*/ 	.word	0x00000001


	//----- nvinfo : EIATTR_CRS_STACK_SIZE
	.align		4
.L_42:
        /*0718*/ 	.byte	0x04, 0x1e
        /*071a*/ 	.short	(.L_44 - .L_43)
.L_43:
        /*071c*/ 	.word	0x00000000


	//----- nvinfo : EIATTR_CBANK_PARAM_SIZE
	.align		4
.L_44:
        /*0720*/ 	.byte	0x03, 0x19
        /*0722*/ 	.short	0x0770


	//----- nvinfo : EIATTR_PARAM_CBANK
	.align		4
        /*0724*/ 	.byte	0x04, 0x0a
        /*0726*/ 	.short	(.L_46 - .L_45)
	.align		4
.L_45:
        /*0728*/ 	.word	index@(.nv.constant0._ZN7cutlass13device_kernelINS_4gemm6kernel13GemmUniversalIN4cute5tupleIJiiiiEEENS1_10collective13CollectiveMmaINS1_34MainloopSm90TmaGmmaWarpSpecializedILi4ENS5_IJNS4_1CILi2EEENSA_ILi1EEESC_EEENS1_35KernelTmaWarpSpecializedCooperativeEEENS5_IJNSA_ILi256EEENSA_ILi128EEENSA_ILi64EEEEEENS_10bfloat16_tENS5_IJlSC_lEEESK_SL_NS4_8TiledMMAINS4_8MMA_AtomIJNS4_4SM904GMMA28MMA_64x128x16_F32BF16BF16_SSILNSP_5MajorE0ELSR_0ELNSP_7ScaleInE1ELSS_1EEEEEENS4_6LayoutISD_NS5_IJSC_NSA_ILi0EEESW_EEEEENS5_IJNS4_10UnderscoreESZ_SZ_EEEEENS4_13SM90_TMA_LOADENS4_14ComposedLayoutINS4_7SwizzleILi3ELi4ELi3EEENS4_18smem_ptr_flag_bitsILi16EEENSV_INS5_IJNSA_ILi8EEESI_EEENS5_IJSI_SC_EEEEEEEvNS4_8identityENS4_23SM90_TMA_LOAD_MULTICASTES1C_vS1D_EENS_8epilogue10collective18CollectiveEpilogueINS1G_22Sm90TmaWarpSpecializedILi4ELi2ELi16ELb1ELb0EEEJSJ_NS5_IJSH_NSA_ILi32EEEEEESK_SL_SK_SL_NS1G_6fusion15FusionCallbacksIS1K_NS1N_13LinCombEltActINS1G_6thread4ReLuESK_fSK_fLNS_15FloatRoundStyleE2EEESJ_S1M_JEEES12_NS13_INS14_ILi2ELi4ELi3EEES17_NSV_INS5_IJS18_S1L_EEENS5_IJS1L_SC_EEEEEEENS4_17SM75_U32x4_LDSM_NENS4_14SM90_TMA_STOREES1Z_NS4_17SM90_U32x4_STSM_NENS4_9Copy_AtomIJS22_NS_6half_tEEEEvEEEvvEEEEvNT_6ParamsE)
        /*072c*/ 	.short	0x0210
        /*072e*/ 	.short	0x0770


	//----- nvinfo : EIATTR_SW_WAR
	.align		4
.L_46:
        /*0730*/ 	.byte	0x04, 0x36
        /*0732*/ 	.short	(.L_48 - .L_47)
.L_47:
        /*0734*/ 	.word	0x00000008
.L_48:


//--------------------- .nv.callgraph             --------------------------
	.section	.nv.callgraph,"",@"SHT_CUDA_CALLGRAPH"
	.align	4
	.sectionentsize	8
	.align		4
        /*0000*/ 	.word	0x00000000
	.align		4
        /*0004*/ 	.word	0xffffffff
	.align		4
        /*0008*/ 	.word	index@(_ZN7cutlass13device_kernelINS_4gemm6kernel13GemmUniversalIN4cute5tupleIJiiiiEEENS1_10collective13CollectiveMmaINS1_34MainloopSm90TmaGmmaWarpSpecializedILi4ENS5_IJNS4_1CILi2EEENSA_ILi1EEESC_EEENS1_35KernelTmaWarpSpecializedCooperativeEEENS5_IJNSA_ILi256EEENSA_ILi128EEENSA_ILi64EEEEEENS_10bfloat16_tENS5_IJlSC_lEEESK_SL_NS4_8TiledMMAINS4_8MMA_AtomIJNS4_4SM904GMMA28MMA_64x128x16_F32BF16BF16_SSILNSP_5MajorE0ELSR_0ELNSP_7ScaleInE1ELSS_1EEEEEENS4_6LayoutISD_NS5_IJSC_NSA_ILi0EEESW_EEEEENS5_IJNS4_10UnderscoreESZ_SZ_EEEEENS4_13SM90_TMA_LOADENS4_14ComposedLayoutINS4_7SwizzleILi3ELi4ELi3EEENS4_18smem_ptr_flag_bitsILi16EEENSV_INS5_IJNSA_ILi8EEESI_EEENS5_IJSI_SC_EEEEEEEvNS4_8identityENS4_23SM90_TMA_LOAD_MULTICASTES1C_vS1D_EENS_8epilogue10collective18CollectiveEpilogueINS1G_22Sm90TmaWarpSpecializedILi4ELi2ELi16ELb1ELb0EEEJSJ_NS5_IJSH_NSA_ILi32EEEEEESK_SL_SK_SL_NS1G_6fusion15FusionCallbacksIS1K_NS1N_13LinCombEltActINS1G_6thread4ReLuESK_fSK_fLNS_15FloatRoundStyleE2EEESJ_S1M_JEEES12_NS13_INS14_ILi2ELi4ELi3EEES17_NSV_INS5_IJS18_S1L_EEENS5_IJS1L_SC_EEEEEEENS4_17SM75_U32x4_LDSM_NENS4_14SM90_TMA_STOREES1Z_NS4_17SM90_U32x4_STSM_NENS4_9Copy_AtomIJS22_NS_6half_tEEEEvEEEvvEEEEvNT_6ParamsE)
	.align		4
        /*000c*/ 	.word	index@(__assertfail)
	.align		4
        /*0010*/ 	.word	0x00000000
	.align		4
        /*0014*/ 	.word	0xfffffffe
	.align		4
        /*0018*/ 	.word	0x00000000
	.align		4
        /*001c*/ 	.word	0xfffffffd
	.align		4
        /*0020*/ 	.word	0x00000000
	.align		4
        /*0024*/ 	.word	0xfffffffc


//--------------------- .nv.constant4             --------------------------
	.section	.nv.constant4,"a",@progbits
	.align	8
	.align		8
.nv.constant4:
        /*0000*/ 	.dword	__assertfail
	.align		8
        /*0008*/ 	.dword	__unnamed_1
	.align		8
        /*0010*/ 	.dword	__unnamed_2
	.align		8
        /*0018*/ 	.dword	_ZN39_INTERNAL_582eb2b5_4_k_cu_2a30c570_28034cuda3std3__45__cpo5beginE
	.align		8
        /*0020*/ 	.dword	_ZN39_INTERNAL_582eb2b5_4_k_cu_2a30c570_28034cuda3std3__45__cpo3endE
	.align		8
        /*0028*/ 	.dword	_ZN39_INTERNAL_582eb2b5_4_k_cu_2a30c570_28034cuda3std3__45__cpo6cbeginE
	.align		8
        /*0030*/ 	.dword	_ZN39_INTERNAL_582eb2b5_4_k_cu_2a30c570_28034cuda3std3__45__cpo4cendE
	.align		8
        /*0038*/ 	.dword	_ZN39_INTERNAL_582eb2b5_4_k_cu_2a30c570_28034cuda3std3__441_GLOBAL__N__582eb2b5_4_k_cu_2a30c570_28036ignoreE
	.align		8
        /*0040*/ 	.dword	_ZN39_INTERNAL_582eb2b5_4_k_cu_2a30c570_28034cuda3std3__419piecewise_constructE
	.align		8
        /*0048*/ 	.dword	_ZN39_INTERNAL_582eb2b5_4_k_cu_2a30c570_28034cuda3std3__48in_placeE
	.align		8
        /*0050*/ 	.dword	_ZN39_INTERNAL_582eb2b5_4_k_cu_2a30c570_28034cuda3std6ranges3__45__cpo4swapE
	.align		8
        /*0058*/ 	.dword	_ZN39_INTERNAL_582eb2b5_4_k_cu_2a30c570_28034cuda3std6ranges3__45__cpo9iter_moveE
	.align		8
        /*0060*/ 	.dword	_ZN39_INTERNAL_582eb2b5_4_k_cu_2a30c570_28034cute7productE
	.align		8
        /*0068*/ 	.dword	_ZN39_INTERNAL_582eb2b5_4_k_cu_2a30c570_28034cute1_E
	.align		8
        /*0070*/ 	.dword	$str$22
	.align		8
        /*0078*/ 	.dword	$str$23
	.align		8
        /*0080*/ 	.dword	$str$26
	.align		8
        /*0088*/ 	.dword	$str$27


//--------------------- .text._ZN7cutlass13device_kernelINS_4gemm6kernel13GemmUniversalIN4cute5tupleIJiiiiEEENS1_10collective13CollectiveMmaINS1_34MainloopSm90TmaGmmaWarpSpecializedILi4ENS5_IJNS4_1CILi2EEENSA_ILi1EEESC_EEENS1_35KernelTmaWarpSpecializedCooperativeEEENS5_IJNSA_ILi256EEENSA_ILi128EEENSA_ILi64EEEEEENS_10bfloat16_tENS5_IJlSC_lEEESK_SL_NS4_8TiledMMAINS4_8MMA_AtomIJNS4_4SM904GMMA28MMA_64x128x16_F32BF16BF16_SSILNSP_5MajorE0ELSR_0ELNSP_7ScaleInE1ELSS_1EEEEEENS4_6LayoutISD_NS5_IJSC_NSA_ILi0EEESW_EEEEENS5_IJNS4_10UnderscoreESZ_SZ_EEEEENS4_13SM90_TMA_LOADENS4_14ComposedLayoutINS4_7SwizzleILi3ELi4ELi3EEENS4_18smem_ptr_flag_bitsILi16EEENSV_INS5_IJNSA_ILi8EEESI_EEENS5_IJSI_SC_EEEEEEEvNS4_8identityENS4_23SM90_TMA_LOAD_MULTICASTES1C_vS1D_EENS_8epilogue10collective18CollectiveEpilogueINS1G_22Sm90TmaWarpSpecializedILi4ELi2ELi16ELb1ELb0EEEJSJ_NS5_IJSH_NSA_ILi32EEEEEESK_SL_SK_SL_NS1G_6fusion15FusionCallbacksIS1K_NS1N_13LinCombEltActINS1G_6thread4ReLuESK_fSK_fLNS_15FloatRoundStyleE2EEESJ_S1M_JEEES12_NS13_INS14_ILi2ELi4ELi3EEES17_NSV_INS5_IJS18_S1L_EEENS5_IJS1L_SC_EEEEEEENS4_17SM75_U32x4_LDSM_NENS4_14SM90_TMA_STOREES1Z_NS4_17SM90_U32x4_STSM_NENS4_9Copy_AtomIJS22_NS_6half_tEEEEvEEEvvEEEEvNT_6ParamsE --------------------------
	.section	.text._ZN7cutlass13device_kernelINS_4gemm6kernel13GemmUniversalIN4cute5tupleIJiiiiEEENS1_10collective13CollectiveMmaINS1_34MainloopSm90TmaGmmaWarpSpecializedILi4ENS5_IJNS4_1CILi2EEENSA_ILi1EEESC_EEENS1_35KernelTmaWarpSpecializedCooperativeEEENS5_IJNSA_ILi256EEENSA_ILi128EEENSA_ILi64EEEEEENS_10bfloat16_tENS5_IJlSC_lEEESK_SL_NS4_8TiledMMAINS4_8MMA_AtomIJNS4_4SM904GMMA28MMA_64x128x16_F32BF16BF16_SSILNSP_5MajorE0ELSR_0ELNSP_7ScaleInE1ELSS_1EEEEEENS4_6LayoutISD_NS5_IJSC_NSA_ILi0EEESW_EEEEENS5_IJNS4_10UnderscoreESZ_SZ_EEEEENS4_13SM90_TMA_LOADENS4_14ComposedLayoutINS4_7SwizzleILi3ELi4ELi3EEENS4_18smem_ptr_flag_bitsILi16EEENSV_INS5_IJNSA_ILi8EEESI_EEENS5_IJSI_SC_EEEEEEEvNS4_8identityENS4_23SM90_TMA_LOAD_MULTICASTES1C_vS1D_EENS_8epilogue10collective18CollectiveEpilogueINS1G_22Sm90TmaWarpSpecializedILi4ELi2ELi16ELb1ELb0EEEJSJ_NS5_IJSH_NSA_ILi32EEEEEESK_SL_SK_SL_NS1G_6fusion15FusionCallbacksIS1K_NS1N_13LinCombEltActINS1G_6thread4ReLuESK_fSK_fLNS_15FloatRoundStyleE2EEESJ_S1M_JEEES12_NS13_INS14_ILi2ELi4ELi3EEES17_NSV_INS5_IJS18_S1L_EEENS5_IJS1L_SC_EEEEEEENS4_17SM75_U32x4_LDSM_NENS4_14SM90_TMA_STOREES1Z_NS4_17SM90_U32x4_STSM_NENS4_9Copy_AtomIJS22_NS_6half_tEEEEvEEEvvEEEEvNT_6ParamsE,"ax",@progbits
	.align	128
.text._ZN7cutlass13device_kernelINS_4gemm6kernel13GemmUniversalIN4cute5tupleIJiiiiEEENS1_10collective13CollectiveMmaINS1_34MainloopSm90TmaGmmaWarpSpecializedILi4ENS5_IJNS4_1CILi2EEENSA_ILi1EEESC_EEENS1_35KernelTmaWarpSpecializedCooperativeEEENS5_IJNSA_ILi256EEENSA_ILi128EEENSA_ILi64EEEEEENS_10bfloat16_tENS5_IJlSC_lEEESK_SL_NS4_8TiledMMAINS4_8MMA_AtomIJNS4_4SM904GMMA28MMA_64x128x16_F32BF16BF16_SSILNSP_5MajorE0ELSR_0ELNSP_7ScaleInE1ELSS_1EEEEEENS4_6LayoutISD_NS5_IJSC_NSA_ILi0EEESW_EEEEENS5_IJNS4_10UnderscoreESZ_SZ_EEEEENS4_13SM90_TMA_LOADENS4_14ComposedLayoutINS4_7SwizzleILi3ELi4ELi3EEENS4_18smem_ptr_flag_bitsILi16EEENSV_INS5_IJNSA_ILi8EEESI_EEENS5_IJSI_SC_EEEEEEEvNS4_8identityENS4_23SM90_TMA_LOAD_MULTICASTES1C_vS1D_EENS_8epilogue10collective18CollectiveEpilogueINS1G_22Sm90TmaWarpSpecializedILi4ELi2ELi16ELb1ELb0EEEJSJ_NS5_IJSH_NSA_ILi32EEEEEESK_SL_SK_SL_NS1G_6fusion15FusionCallbacksIS1K_NS1N_13LinCombEltActINS1G_6thread4ReLuESK_fSK_fLNS_15FloatRoundStyleE2EEESJ_S1M_JEEES12_NS13_INS14_ILi2ELi4ELi3EEES17_NSV_INS5_IJS18_S1L_EEENS5_IJS1L_SC_EEEEEEENS4_17SM75_U32x4_LDSM_NENS4_14SM90_TMA_STOREES1Z_NS4_17SM90_U32x4_STSM_NENS4_9Copy_AtomIJS22_NS_6half_tEEEEvEEEvvEEEEvNT_6ParamsE:
        .type           _ZN7cutlass13device_kernelINS_4gemm6kernel13GemmUniversalIN4cute5tupleIJiiiiEEENS1_10collective13CollectiveMmaINS1_34MainloopSm90TmaGmmaWarpSpecializedILi4ENS5_IJNS4_1CILi2EEENSA_ILi1EEESC_EEENS1_35KernelTmaWarpSpecializedCooperativeEEENS5_IJNSA_ILi256EEENSA_ILi128EEENSA_ILi64EEEEEENS_10bfloat16_tENS5_IJlSC_lEEESK_SL_NS4_8TiledMMAINS4_8MMA_AtomIJNS4_4SM904GMMA28MMA_64x128x16_F32BF16BF16_SSILNSP_5MajorE0ELSR_0ELNSP_7ScaleInE1ELSS_1EEEEEENS4_6LayoutISD_NS5_IJSC_NSA_ILi0EEESW_EEEEENS5_IJNS4_10UnderscoreESZ_SZ_EEEEENS4_13SM90_TMA_LOADENS4_14ComposedLayoutINS4_7SwizzleILi3ELi4ELi3EEENS4_18smem_ptr_flag_bitsILi16EEENSV_INS5_IJNSA_ILi8EEESI_EEENS5_IJSI_SC_EEEEEEEvNS4_8identityENS4_23SM90_TMA_LOAD_MULTICASTES1C_vS1D_EENS_8epilogue10collective18CollectiveEpilogueINS1G_22Sm90TmaWarpSpecializedILi4ELi2ELi16ELb1ELb0EEEJSJ_NS5_IJSH_NSA_ILi32EEEEEESK_SL_SK_SL_NS1G_6fusion15FusionCallbacksIS1K_NS1N_13LinCombEltActINS1G_6thread4ReLuESK_fSK_fLNS_15FloatRoundStyleE2EEESJ_S1M_JEEES12_NS13_INS14_ILi2ELi4ELi3EEES17_NSV_INS5_IJS18_S1L_EEENS5_IJS1L_SC_EEEEEEENS4_17SM75_U32x4_LDSM_NENS4_14SM90_TMA_STOREES1Z_NS4_17SM90_U32x4_STSM_NENS4_9Copy_AtomIJS22_NS_6half_tEEEEvEEEvvEEEEvNT_6ParamsE,@function
        .size           _ZN7cutlass13device_kernelINS_4gemm6kernel13GemmUniversalIN4cute5tupleIJiiiiEEENS1_10collective13CollectiveMmaINS1_34MainloopSm90TmaGmmaWarpSpecializedILi4ENS5_IJNS4_1CILi2EEENSA_ILi1EEESC_EEENS1_35KernelTmaWarpSpecializedCooperativeEEENS5_IJNSA_ILi256EEENSA_ILi128EEENSA_ILi64EEEEEENS_10bfloat16_tENS5_IJlSC_lEEESK_SL_NS4_8TiledMMAINS4_8MMA_AtomIJNS4_4SM904GMMA28MMA_64x128x16_F32BF16BF16_SSILNSP_5MajorE0ELSR_0ELNSP_7ScaleInE1ELSS_1EEEEEENS4_6LayoutISD_NS5_IJSC_NSA_ILi0EEESW_EEEEENS5_IJNS4_10UnderscoreESZ_SZ_EEEEENS4_13SM90_TMA_LOADENS4_14ComposedLayoutINS4_7SwizzleILi3ELi4ELi3EEENS4_18smem_ptr_flag_bitsILi16EEENSV_INS5_IJNSA_ILi8EEESI_EEENS5_IJSI_SC_EEEEEEEvNS4_8identityENS4_23SM90_TMA_LOAD_MULTICASTES1C_vS1D_EENS_8epilogue10collective18CollectiveEpilogueINS1G_22Sm90TmaWarpSpecializedILi4ELi2ELi16ELb1ELb0EEEJSJ_NS5_IJSH_NSA_ILi32EEEEEESK_SL_SK_SL_NS1G_6fusion15FusionCallbacksIS1K_NS1N_13LinCombEltActINS1G_6thread4ReLuESK_fSK_fLNS_15FloatRoundStyleE2EEESJ_S1M_JEEES12_NS13_INS14_ILi2ELi4ELi3EEES17_NSV_INS5_IJS18_S1L_EEENS5_IJS1L_SC_EEEEEEENS4_17SM75_U32x4_LDSM_NENS4_14SM90_TMA_STOREES1Z_NS4_17SM90_U32x4_STSM_NENS4_9Copy_AtomIJS22_NS_6half_tEEEEvEEEvvEEEEvNT_6ParamsE,(.L_x_266 - _ZN7cutlass13device_kernelINS_4gemm6kernel13GemmUniversalIN4cute5tupleIJiiiiEEENS1_10collective13CollectiveMmaINS1_34MainloopSm90TmaGmmaWarpSpecializedILi4ENS5_IJNS4_1CILi2EEENSA_ILi1EEESC_EEENS1_35KernelTmaWarpSpecializedCooperativeEEENS5_IJNSA_ILi256EEENSA_ILi128EEENSA_ILi64EEEEEENS_10bfloat16_tENS5_IJlSC_lEEESK_SL_NS4_8TiledMMAINS4_8MMA_AtomIJNS4_4SM904GMMA28MMA_64x128x16_F32BF16BF16_SSILNSP_5MajorE0ELSR_0ELNSP_7ScaleInE1ELSS_1EEEEEENS4_6LayoutISD_NS5_IJSC_NSA_ILi0EEESW_EEEEENS5_IJNS4_10UnderscoreESZ_SZ_EEEEENS4_13SM90_TMA_LOADENS4_14ComposedLayoutINS4_7SwizzleILi3ELi4ELi3EEENS4_18smem_ptr_flag_bitsILi16EEENSV_INS5_IJNSA_ILi8EEESI_EEENS5_IJSI_SC_EEEEEEEvNS4_8identityENS4_23SM90_TMA_LOAD_MULTICASTES1C_vS1D_EENS_8epilogue10collective18CollectiveEpilogueINS1G_22Sm90TmaWarpSpecializedILi4ELi2ELi16ELb1ELb0EEEJSJ_NS5_IJSH_NSA_ILi32EEEEEESK_SL_SK_SL_NS1G_6fusion15FusionCallbacksIS1K_NS1N_13LinCombEltActINS1G_6thread4ReLuESK_fSK_fLNS_15FloatRoundStyleE2EEESJ_S1M_JEEES12_NS13_INS14_ILi2ELi4ELi3EEES17_NSV_INS5_IJS18_S1L_EEENS5_IJS1L_SC_EEEEEEENS4_17SM75_U32x4_LDSM_NENS4_14SM90_TMA_STOREES1Z_NS4_17SM90_U32x4_STSM_NENS4_9Copy_AtomIJS22_NS_6half_tEEEEvEEEvvEEEEvNT_6ParamsE)
        .other          _ZN7cutlass13device_kernelINS_4gemm6kernel13GemmUniversalIN4cute5tupleIJiiiiEEENS1_10collective13CollectiveMmaINS1_34MainloopSm90TmaGmmaWarpSpecializedILi4ENS5_IJNS4_1CILi2EEENSA_ILi1EEESC_EEENS1_35KernelTmaWarpSpecializedCooperativeEEENS5_IJNSA_ILi256EEENSA_ILi128EEENSA_ILi64EEEEEENS_10bfloat16_tENS5_IJlSC_lEEESK_SL_NS4_8TiledMMAINS4_8MMA_AtomIJNS4_4SM904GMMA28MMA_64x128x16_F32BF16BF16_SSILNSP_5MajorE0ELSR_0ELNSP_7ScaleInE1ELSS_1EEEEEENS4_6LayoutISD_NS5_IJSC_NSA_ILi0EEESW_EEEEENS5_IJNS4_10UnderscoreESZ_SZ_EEEEENS4_13SM90_TMA_LOADENS4_14ComposedLayoutINS4_7SwizzleILi3ELi4ELi3EEENS4_18smem_ptr_flag_bitsILi16EEENSV_INS5_IJNSA_ILi8EEESI_EEENS5_IJSI_SC_EEEEEEEvNS4_8identityENS4_23SM90_TMA_LOAD_MULTICASTES1C_vS1D_EENS_8epilogue10collective18CollectiveEpilogueINS1G_22Sm90TmaWarpSpecializedILi4ELi2ELi16ELb1ELb0EEEJSJ_NS5_IJSH_NSA_ILi32EEEEEESK_SL_SK_SL_NS1G_6fusion15FusionCallbacksIS1K_NS1N_13LinCombEltActINS1G_6thread4ReLuESK_fSK_fLNS_15FloatRoundStyleE2EEESJ_S1M_JEEES12_NS13_INS14_ILi2ELi4ELi3EEES17_NSV_INS5_IJS18_S1L_EEENS5_IJS1L_SC_EEEEEEENS4_17SM75_U32x4_LDSM_NENS4_14SM90_TMA_STOREES1Z_NS4_17SM90_U32x4_STSM_NENS4_9Copy_AtomIJS22_NS_6half_tEEEEvEEEvvEEEEvNT_6ParamsE,@"STO_CUDA_ENTRY STV_DEFAULT"
_ZN7cutlass13device_kernelINS_4gemm6kernel13GemmUniversalIN4cute5tupleIJiiiiEEENS1_10collective13CollectiveMmaINS1_34MainloopSm90TmaGmmaWarpSpecializedILi4ENS5_IJNS4_1CILi2EEENSA_ILi1EEESC_EEENS1_35KernelTmaWarpSpecializedCooperativeEEENS5_IJNSA_ILi256EEENSA_ILi128EEENSA_ILi64EEEEEENS_10bfloat16_tENS5_IJlSC_lEEESK_SL_NS4_8TiledMMAINS4_8MMA_AtomIJNS4_4SM904GMMA28MMA_64x128x16_F32BF16BF16_SSILNSP_5MajorE0ELSR_0ELNSP_7ScaleInE1ELSS_1EEEEEENS4_6LayoutISD_NS5_IJSC_NSA_ILi0EEESW_EEEEENS5_IJNS4_10UnderscoreESZ_SZ_EEEEENS4_13SM90_TMA_LOADENS4_14ComposedLayoutINS4_7SwizzleILi3ELi4ELi3EEENS4_18smem_ptr_flag_bitsILi16EEENSV_INS5_IJNSA_ILi8EEESI_EEENS5_IJSI_SC_EEEEEEEvNS4_8identityENS4_23SM90_TMA_LOAD_MULTICASTES1C_vS1D_EENS_8epilogue10collective18CollectiveEpilogueINS1G_22Sm90TmaWarpSpecializedILi4ELi2ELi16ELb1ELb0EEEJSJ_NS5_IJSH_NSA_ILi32EEEEEESK_SL_SK_SL_NS1G_6fusion15FusionCallbacksIS1K_NS1N_13LinCombEltActINS1G_6thread4ReLuESK_fSK_fLNS_15FloatRoundStyleE2EEESJ_S1M_JEEES12_NS13_INS14_ILi2ELi4ELi3EEES17_NSV_INS5_IJS18_S1L_EEENS5_IJS1L_SC_EEEEEEENS4_17SM75_U32x4_LDSM_NENS4_14SM90_TMA_STOREES1Z_NS4_17SM90_U32x4_STSM_NENS4_9Copy_AtomIJS22_NS_6half_tEEEEvEEEvvEEEEvNT_6ParamsE:
[----:B------:R-:W1:Y:S01]  /*0000*/  LDC R1, c[0x0][0x28] ;  /* 0x00000a00ff017b82 */ /* 0x000e620000000800 */
[----:B------:R-:W2:Y:S07]  /*0010*/  S2R R18, SR_TID.X ;  /* 0x0000000000127919 */ /* 0x000eae0000002100 */
[----:B------:R-:W3:Y:S01]  /*0020*/  LDC.64 R4, c[0x0][0x588] ;  /* 0x00016200ff047b82 */ /* 0x000ee20000000a00 */
[----:B------:R-:W-:Y:S01]  /*0030*/  ELECT P0, URZ, PT ;  /* 0x00000000003f782f */ /* 0x000fe20003800000 */
[----:B------:R-:W-:Y:S01]  /*0040*/  BSSY B0, `(.L_x_0) ;  /* 0x0000016000007945 */ /* 0x000fe20003800000 */
[----:B--2---:R-:W-:-:S02]  /*0050*/  SHF.R.U32.HI R8, RZ, 0x5, R18 ;  /* 0x00000005ff087819 */ /* 0x004fc40000011612 */
[----:B------:R-:W-:-:S03]  /*0060*/  SHF.R.U32.HI R2, RZ, 0x7, R18 ;  /* 0x00000007ff027819 */ /* 0x000fc60000011612 */
[----:B------:R-:W2:Y:S04]  /*0070*/  SHFL.IDX PT, R0, R8, RZ, 0x1f ;  /* 0x00001fff08007589 */ /* 0x000ea800000e0000 */
[----:B------:R4:W1:Y:S01]  /*0080*/  SHFL.IDX PT, R7, R2, RZ, 0x1f ;  /* 0x00001fff02077589 */ /* 0x00086200000e0000 */
[----:B--2---:R-:W-:Y:S02]  /*0090*/  ISETP.NE.OR P0, PT, R0, RZ, !P0 ;  /* 0x000000ff0000720c */ /* 0x004fe40004705670 */
[----:B------:R-:W-:-:S11]  /*00a0*/  SHF.R.S32.HI R3, RZ, 0x1f, R0 ;  /* 0x0000001fff037819 */ /* 0x000fd60000011400 */
[----:B-1-34-:R-:W-:Y:S05]  /*00b0*/  @P0 BRA `(.L_x_1) ;  /* 0x0000000000380947 */ /* 0x01afea0003800000 */
[----:B------:R-:W-:Y:S02]  /*00c0*/  ULDC.64 UR4, c[0x0][0x198] ;  /* 0x0000660000047ab9 */ /* 0x000fe40000000a00 */
[----:B------:R-:W-:Y:S02]  /*00d0*/  UIADD3 UR6, UP0, UR4, 0xf0, URZ ;  /* 0x000000f004067890 */ /* 0x000fe4000ff1e03f */
[----:B------:R-:W-:Y:S02]  /*00e0*/  UIADD3 UR8, UP1, UR4, 0x1f0, URZ ;  /* 0x000001f004087890 */ /* 0x000fe4000ff3e03f */
[----:B------:R-:W-:Y:S02]  /*00f0*/  UIADD3 UR10, UP2, UR4, 0x3f0, URZ ;  /* 0x000003f0040a7890 */ /* 0x000fe4000ff5e03f */
[----:B------:R-:W-:Y:S02]  /*0100*/  UIADD3 UR4, UP3, UR4, 0x4f0, URZ ;  /* 0x000004f004047890 */ /* 0x000fe4000ff7e03f */
[----:B------:R-:W-:-:S02]  /*0110*/  UIADD3.X UR7, URZ, UR5, URZ, UP0, !UPT ;  /* 0x000000053f077290 */ /* 0x000fc400087fe43f */
[----:B------:R-:W-:Y:S02]  /*0120*/  UIADD3.X UR9, URZ, UR5, URZ, UP1, !UPT ;  /* 0x000000053f097290 */ /* 0x000fe40008ffe43f */
[----:B------:R-:W-:Y:S02]  /*0130*/  UIADD3.X UR11, URZ, UR5, URZ, UP2, !UPT ;  /* 0x000000053f0b7290 */ /* 0x000fe400097fe43f */
[----:B------:R-:W-:-:S03]  /*0140*/  UIADD3.X UR5, URZ, UR5, URZ, UP3, !UPT ;  /* 0x000000053f057290 */ /* 0x000fc60009ffe43f */
[----:B------:R1:W-:Y:S02]  /*0150*/  UTMACCTL.PF [UR6] ;  /* 0x00000000060079b9 */ /* 0x0003e40008040000 */
[----:B------:R1:W-:Y:S02]  /*0160*/  UTMACCTL.PF [UR8] ;  /* 0x00000000080079b9 */ /* 0x0003e40008040000 */
[----:B------:R1:W-:Y:S02]  /*0170*/  UTMACCTL.PF [UR10] ;  /* 0x000000000a0079b9 */ /* 0x0003e40008040000 */
[----:B------:R1:W-:Y:S02]  /*0180*/  UTMACCTL.PF [UR4] ;  /* 0x00000000040079b9 */ /* 0x0003e40008040000 */
[----:B-1----:R-:W-:Y:S01]  /*0190*/  NOP ;  /* 0x0000000000007918 */ /* 0x002fe20000000000 */
.L_x_1:
[----:B------:R-:W-:Y:S05]  /*01a0*/  BSYNC B0 ;  /* 0x0000000000007941 */ /* 0x000fea0003800000 */
.L_x_0:
[----:B------:R-:W-:Y:S01]  /*01b0*/  ULDC.64 UR4, c[0x0][0x590] ;  /* 0x0001640000047ab9 */ /* 0x000fe20000000a00 */
[----:B------:R-:W-:Y:S01]  /*01c0*/  LEA.HI R3, R3, R0, RZ, 0x2 ;  /* 0x0000000003037211 */ /* 0x000fe200078f10ff */
[----:B------:R-:W-:Y:S01]  /*01d0*/  ULDC.64 UR42, c[0x0][0x208] ;  /* 0x00008200002a7ab9 */ /* 0x000fe20000000a00 */
[----:B------:R-:W-:Y:S01]  /*01e0*/  ISETP.NE.U32.AND P2, PT, RZ, UR4, PT ;  /* 0x00000004ff007c0c */ /* 0x000fe2000bf45070 */
[----:B------:R-:W-:Y:S01]  /*01f0*/  IMAD.MOV.U32 R2, RZ, RZ, R4 ;  /* 0x000000ffff027224 */ /* 0x000fe200078e0004 */
[----:B------:R-:W-:Y:S02]  /*0200*/  LOP3.LUT R3, R3, 0xfffffffc, RZ, 0xc0, !PT ;  /* 0xfffffffc03037812 */ /* 0x000fe400078ec0ff */
[----:B------:R-:W-:Y:S02]  /*0210*/  ISETP.NE.AND.EX P3, PT, RZ, UR5, PT, P2 ;  /* 0x00000005ff007c0c */ /* 0x000fe4000bf65320 */
[----:B------:R-:W-:Y:S01]  /*0220*/  PRMT R6, RZ, 0x7610, R6 ;  /* 0x00007610ff067816 */ /* 0x000fe20000000006 */
[----:B------:R-:W-:-:S02]  /*0230*/  IMAD.IADD R0, R0, 0x1, -R3 ;  /* 0x0000000100007824 */ /* 0x000fc400078e0a03 */
[----:B------:R-:W-:-:S08]  /*0240*/  IMAD.MOV.U32 R3, RZ, RZ, R5 ;  /* 0x000000ffff037224 */ /* 0x000fd000078e0005 */
[----:B------:R-:W-:Y:S05]  /*0250*/  @P3 BRA `(.L_x_2) ;  /* 0x0000000000303947 */ /* 0x000fea0003800000 */
[----:B------:R-:W-:Y:S02]  /*0260*/  ULDC.64 UR6, c[0x0][0x588] ;  /* 0x0001620000067ab9 */ /* 0x000fe40000000a00 */
[----:B------:R-:W-:-:S04]  /*0270*/  ISETP.NE.U32.AND P0, PT, RZ, UR6, PT ;  /* 0x00000006ff007c0c */ /* 0x000fc8000bf05070 */
[----:B------:R-:W-:-:S13]  /*0280*/  ISETP.NE.AND.EX P0, PT, RZ, UR7, PT, P0 ;  /* 0x00000007ff007c0c */ /* 0x000fda000bf05300 */
[----:B------:R-:W-:Y:S05]  /*0290*/  @!P0 BRA `(.L_x_3) ;  /* 0x0000000000108947 */ /* 0x000fea0003800000 */
[----:B------:R-:W2:Y:S02]  /*02a0*/  LDG.E R6, desc[UR42][R2.64] ;  /* 0x0000002a02067981 */ /* 0x000ea4000c1e1900 */
[----:B--2---:R-:W-:Y:S01]  /*02b0*/  FSETP.NEU.AND P1, PT, R6, RZ, PT ;  /* 0x000000ff0600720b */ /* 0x004fe20003f2d000 */
[----:B------:R-:W-:Y:S01]  /*02c0*/  IMAD.MOV.U32 R6, RZ, RZ, 0x1 ;  /* 0x00000001ff067424 */ /* 0x000fe200078e00ff */
[----:B------:R-:W-:Y:S11]  /*02d0*/  BRA `(.L_x_2) ;  /* 0x0000000000107947 */ /* 0x000ff60003800000 */
.L_x_3:
[----:B------:R-:W-:Y:S01]  /*02e0*/  ULDC UR6, c[0x0][0x580] ;  /* 0x0001600000067ab9 */ /* 0x000fe20000000800 */
[----:B------:R-:W-:Y:S01]  /*02f0*/  IMAD.MOV.U32 R6, RZ, RZ, 0x1 ;  /* 0x00000001ff067424 */ /* 0x000fe200078e00ff */
[----:B------:R-:W-:Y:S02]  /*0300*/  FSETP.NEU.AND P1, PT, RZ, UR6, PT ;  /* 0x00000006ff007c0b */ /* 0x000fe4000bf2d000 */
[----:B------:R-:W-:-:S11]  /*0310*/  CS2R R2, SRZ ;  /* 0x0000000000027805 */ /* 0x000fd6000001ff00 */
.L_x_2:
[----:B------:R-:W-:Y:S02]  /*0320*/  ISETP.NE.U32.AND P4, PT, R2, RZ, PT ;  /* 0x000000ff0200720c */ /* 0x000fe40003f85070 */
[----:B------:R-:W-:Y:S02]  /*0330*/  ISETP.NE.AND.EX P5, PT, RZ, UR5, PT, P2 ;  /* 0x00000005ff007c0c */ /* 0x000fe4000bfa5320 */
[----:B------:R-:W-:Y:S02]  /*0340*/  ISETP.NE.AND.EX P2, PT, R3, RZ, PT, P4 ;  /* 0x000000ff0300720c */ /* 0x000fe40003f45340 */
[----:B------:R-:W-:-:S11]  /*0350*/  PLOP3.LUT P0, PT, PT, PT, PT, 0x8, 0x0 ;  /* 0x000000000000781c */ /* 0x000fd60003f0e170 */
[----:B------:R-:W-:Y:S05]  /*0360*/  @P2 BRA P5, `(.L_x_4) ;  /* 0x0000000000342947 */ /* 0x000fea0002800000 */
[----:B------:R-:W-:-:S04]  /*0370*/  ISETP.NE.U32.AND P0, PT, RZ, UR4, PT ;  /* 0x00000004ff007c0c */ /* 0x000fc8000bf05070 */
[----:B------:R-:W-:-:S13]  /*0380*/  ISETP.NE.AND.EX P0, PT, RZ, UR5, PT, P0 ;  /* 0x00000005ff007c0c */ /* 0x000fda000bf05300 */
[----:B------:R-:W-:Y:S05]  /*0390*/  @!P0 BRA `(.L_x_5) ;  /* 0x0000000000248947 */ /* 0x000fea0003800000 */
[----:B------:R-:W-:Y:S02]  /*03a0*/  PRMT R6, R6, 0x9910, RZ ;  /* 0x0000991006067816 */ /* 0x000fe400000000ff */
[----:B------:R-:W-:Y:S02]  /*03b0*/  ISETP.NE.U32.AND P0, PT, R2, RZ, PT ;  /* 0x000000ff0200720c */ /* 0x000fe40003f05070 */
[----:B------:R-:W-:Y:S02]  /*03c0*/  ISETP.NE.AND P2, PT, R6, RZ, PT ;  /* 0x000000ff0600720c */ /* 0x000fe40003f45270 */
[----:B------:R-:W-:Y:S02]  /*03d0*/  ISETP.NE.AND.EX P0, PT, R3, RZ, PT, P0 ;  /* 0x000000ff0300720c */ /* 0x000fe40003f05300 */
[----:B------:R-:W-:-:S09]  /*03e0*/  SEL R2, RZ, 0xffffffff, P1 ;  /* 0xffffffffff027807 */ /* 0x000fd20000800000 */
[----:B------:R-:W-:-:S04]  /*03f0*/  @!P2 SEL R2, RZ, 0xffffffff, P0 ;  /* 0xffffffffff02a807 */ /* 0x000fc80000000000 */
[----:B------:R-:W-:-:S04]  /*0400*/  LOP3.LUT R2, R2, 0x1, RZ, 0xc0, !PT ;  /* 0x0000000102027812 */ /* 0x000fc800078ec0ff */
[----:B------:R-:W-:Y:S01]  /*0410*/  ISETP.EQ.U32.AND P0, PT, R2, 0x1, PT ;  /* 0x000000010200780c */ /* 0x000fe20003f02070 */
[----:B------:R-:W-:-:S12]  /*0420*/  BRA `(.L_x_4) ;  /* 0x0000000000047947 */ /* 0x000fd80003800000 */
.L_x_5:
[----:B------:R-:W-:-:S13]  /*0430*/  PLOP3.LUT P0, PT, P1, PT, PT, 0x8, 0x0 ;  /* 0x000000000000781c */ /* 0x000fda0000f0e170 */
.L_x_4:
[----:B------:R-:W1:Y:S02]  /*0440*/  SHFL.IDX PT, R2, R8, RZ, 0x1f ;  /* 0x00001fff08027589 */ /* 0x000e6400000e0000 */
[----:B-1----:R-:W-:-:S13]  /*0450*/  ISETP.NE.AND P1, PT, R2, RZ, PT ;  /* 0x000000ff0200720c */ /* 0x002fda0003f25270 */
[----:B------:R-:W-:Y:S05]  /*0460*/  @P1 BRA `(.L_x_6) ;  /* 0x0000000000581947 */ /* 0x000fea0003800000 */
[----:B------:R-:W1:Y:S01]  /*0470*/  S2UR UR8, SR_CgaCtaId ;  /* 0x00000000000879c3 */ /* 0x000e620000008800 */
[----:B------:R-:W-:Y:S01]  /*0480*/  UMOV UR4, 0x400 ;  /* 0x0000040000047882 */ /* 0x000fe20000000000 */
[----:B------:R-:W-:Y:S01]  /*0490*/  UMOV UR5, 0x1 ;  /* 0x0000000100057882 */ /* 0x000fe20000000000 */
[----:B------:R-:W-:Y:S01]  /*04a0*/  UMOV UR6, 0x4 ;  /* 0x0000000400067882 */ /* 0x000fe20000000000 */
[----:B------:R-:W-:Y:S01]  /*04b0*/  ELECT P1, URZ, PT ;  /* 0x00000000003f782f */ /* 0x000fe20003820000 */
[----:B------:R-:W-:-:S04]  /*04c0*/  UIADD3 UR6, -UR6, 0x100000, URZ ;  /* 0x0010000006067890 */ /* 0x000fc8000fffe13f */
[----:B------:R-:W-:Y:S02]  /*04d0*/  USHF.L.U32 UR7, UR6, 0xb, URZ ;  /* 0x0000000b06077899 */ /* 0x000fe4000800063f */
[----:B------:R-:W-:Y:S02]  /*04e0*/  USHF.L.U32 UR6, UR6, 0x1, URZ ;  /* 0x0000000106067899 */ /* 0x000fe4000800063f */
[----:B-1----:R-:W-:Y:S02]  /*04f0*/  ULEA UR8, UR8, UR4, 0x18 ;  /* 0x0000000408087291 */ /* 0x002fe4000f8ec03f */
[----:B------:R-:W-:-:S04]  /*0500*/  UIADD3 UR4, -UR5, 0x100000, URZ ;  /* 0x0010000005047890 */ /* 0x000fc8000fffe13f */
[----:B------:R-:W-:Y:S02]  /*0510*/  USHF.L.U32 UR5, UR4, 0xb, URZ ;  /* 0x0000000b04057899 */ /* 0x000fe4000800063f */
[----:B------:R-:W-:Y:S01]  /*0520*/  USHF.L.U32 UR4, UR4, 0x1, URZ ;  /* 0x0000000104047899 */ /* 0x000fe2000800063f */
[----:B------:R-:W1:Y:S11]  /*0530*/  FENCE.VIEW.ASYNC.S ;  /* 0x00000000000073c6 */ /* 0x000e760000000000 */
[----:B-1----:R1:W2:Y:S01]  /*0540*/  SYNCS.EXCH.64 URZ, [UR8], UR4 ;  /* 0x00000004083f75b2 */ /* 0x0022a20008000100 */
[----:B------:R1:W3:Y:S01]  /*0550*/  SYNCS.EXCH.64 URZ, [UR8+0x20], UR6 ;  /* 0x00002006083f75b2 */ /* 0x0002e20008000100 */
[----:B------:R1:W4:Y:S01]  /*0560*/  SYNCS.EXCH.64 URZ, [UR8+0x8], UR4 ;  /* 0x00000804083f75b2 */ /* 0x0003220008000100 */
[----:B------:R1:W1:Y:S01]  /*0570*/  SYNCS.EXCH.64 URZ, [UR8+0x28], UR6 ;  /* 0x00002806083f75b2 */ /* 0x0002620008000100 */
[----:B------:R1:W1:Y:S01]  /*0580*/  SYNCS.EXCH.64 URZ, [UR8+0x10], UR4 ;  /* 0x00001004083f75b2 */ /* 0x0002620008000100 */
[----:B------:R1:W1:Y:S01]  /*0590*/  SYNCS.EXCH.64 URZ, [UR8+0x30], UR6 ;  /* 0x00003006083f75b2 */ /* 0x0002620008000100 */
[----:B------:R1:W1:Y:S01]  /*05a0*/  SYNCS.EXCH.64 URZ, [UR8+0x18], UR4 ;  /* 0x00001804083f75b2 */ /* 0x0002620008000100 */
[----:B------:R1:W1:Y:S01]  /*05b0*/  SYNCS.EXCH.64 URZ, [UR8+0x38], UR6 ;  /* 0x00003806083f75b2 */ /* 0x0002620008000100 */
[----:B------:R-:W-:Y:S01]  /*05c0*/  NOP ;  /* 0x0000000000007918 */ /* 0x000fe20000000000 */
.L_x_6:
[----:B------:R-:W5:Y:S01]  /*05d0*/  SHFL.IDX PT, R3, R8, RZ, 0x1f ;  /* 0x00001fff08037589 */ /* 0x000f6200000e0000 */
[----:B------:R-:W1:Y:S01]  /*05e0*/  S2UR UR9, SR_CTAID.X ;  /* 0x00000000000979c3 */ /* 0x000e620000002500 */
[----:B------:R-:W-:Y:S01]  /*05f0*/  NOP ;  /* 0x0000000000007918 */ /* 0x000fe20000000000 */
[----:B-----5:R-:W-:Y:S02]  /*0600*/  ISETP.NE.AND P1, PT, R3, RZ, PT ;  /* 0x000000ff0300720c */ /* 0x020fe40003f25270 */
[----:B------:R-:W-:-:S04]  /*0610*/  SHF.R.S32.HI R3, RZ, 0x1f, R18 ;  /* 0x0000001fff037819 */ /* 0x000fc80000011412 */
[----:B------:R-:W-:-:S07]  /*0620*/  LEA.HI R3, R3, R18, RZ, 0x7 ;  /* 0x0000001203037211 */ /* 0x000fce00078f38ff */
[----:B-1----:R-:W-:Y:S05]  /*0630*/  @P1 BRA `(.L_x_7) ;  /* 0x0000000000581947 */ /* 0x002fea0003800000 */
[----:B------:R-:W1:Y:S01]  /*0640*/  S2UR UR5, SR_CgaCtaId ;  /* 0x00000000000579c3 */ /* 0x000e620000008800 */
[----:B------:R-:W-:Y:S01]  /*0650*/  UMOV UR4, 0x400 ;  /* 0x0000040000047882 */ /* 0x000fe20000000000 */
[----:B------:R-:W-:Y:S01]  /*0660*/  UMOV UR6, 0x20 ;  /* 0x0000002000067882 */ /* 0x000fe20000000000 */
[----:B------:R-:W-:Y:S01]  /*0670*/  UMOV UR7, 0x100 ;  /* 0x0000010000077882 */ /* 0x000fe20000000000 */
[----:B------:R-:W-:Y:S01]  /*0680*/  ELECT P1, URZ, PT ;  /* 0x00000000003f782f */ /* 0x000fe20003820000 */
[----:B-1----:R-:W-:Y:S02]  /*0690*/  ULEA UR8, UR5, UR4, 0x18 ;  /* 0x0000000405087291 */ /* 0x002fe4000f8ec03f */
[----:B------:R-:W-:-:S04]  /*06a0*/  UIADD3 UR4, -UR6, 0x100000, URZ ;  /* 0x0010000006047890 */ /* 0x000fc8000fffe13f */
[----:B------:R-:W-:Y:S02]  /*06b0*/  USHF.L.U32 UR5, UR4, 0xb, URZ ;  /* 0x0000000b04057899 */ /* 0x000fe4000800063f */
[----:B------:R-:W-:Y:S02]  /*06c0*/  USHF.L.U32 UR4, UR4, 0x1, URZ ;  /* 0x0000000104047899 */ /* 0x000fe4000800063f */
[----:B------:R-:W-:-:S04]  /*06d0*/  UIADD3 UR6, -UR7, 0x100000, URZ ;  /* 0x0010000007067890 */ /* 0x000fc8000fffe13f */
[----:B------:R-:W-:Y:S02]  /*06e0*/  USHF.L.U32 UR7, UR6, 0xb, URZ ;  /* 0x0000000b06077899 */ /* 0x000fe4000800063f */
[----:B------:R-:W-:Y:S01]  /*06f0*/  USHF.L.U32 UR6, UR6, 0x1, URZ ;  /* 0x0000000106067899 */ /* 0x000fe2000800063f */
[----:B------:R-:W1:Y:S03]  /*0700*/  FENCE.VIEW.ASYNC.S ;  /* 0x00000000000073c6 */ /* 0x000e660000000000 */
[----:B-1----:R1:W1:Y:S08]  /*0710*/  SYNCS.EXCH.64 URZ, [UR8+0x40], UR4 ;  /* 0x00004004083f75b2 */ /* 0x0022700008000100 */
[----:B------:R1:W1:Y:S01]  /*0720*/  SYNCS.EXCH.64 URZ, [UR8+0x60], UR6 ;  /* 0x00006006083f75b2 */ /* 0x0002620008000100 */
[----:B------:R1:W1:Y:S01]  /*0730*/  SYNCS.EXCH.64 URZ, [UR8+0x48], UR4 ;  /* 0x00004804083f75b2 */ /* 0x0002620008000100 */
[----:B------:R1:W1:Y:S01]  /*0740*/  SYNCS.EXCH.64 URZ, [UR8+0x68], UR6 ;  /* 0x00006806083f75b2 */ /* 0x0002620008000100 */
[----:B------:R1:W1:Y:S01]  /*0750*/  SYNCS.EXCH.64 URZ, [UR8+0x50], UR4 ;  /* 0x00005004083f75b2 */ /* 0x0002620008000100 */
[----:B------:R1:W1:Y:S01]  /*0760*/  SYNCS.EXCH.64 URZ, [UR8+0x70], UR6 ;  /* 0x00007006083f75b2 */ /* 0x0002620008000100 */
[----:B------:R1:W1:Y:S01]  /*0770*/  SYNCS.EXCH.64 URZ, [UR8+0x58], UR4 ;  /* 0x00005804083f75b2 */ /* 0x0002620008000100 */
[----:B------:R1:W1:Y:S01]  /*0780*/  SYNCS.EXCH.64 URZ, [UR8+0x78], UR6 ;  /* 0x00007806083f75b2 */ /* 0x0002620008000100 */
[----:B------:R-:W-:Y:S01]  /*0790*/  NOP ;  /* 0x0000000000007918 */ /* 0x000fe20000000000 */
.L_x_7:
[----:B------:R-:W-:Y:S01]  /*07a0*/  LOP3.LUT R3, R3, 0xffffff80, RZ, 0xc0, !PT ;  /* 0xffffff8003037812 */ /* 0x000fe200078ec0ff */
[----:B------:R-:W5:Y:S01]  /*07b0*/  S2R R6, SR_CTAID.Y ;  /* 0x0000000000067919 */ /* 0x000f620000002600 */
[----:B------:R-:W-:Y:S01]  /*07c0*/  SHF.R.S32.HI R11, RZ, 0x1f, R2 ;  /* 0x0000001fff0b7819 */ /* 0x000fe20000011402 */
[----:B-1----:R-:W-:Y:S01]  /*07d0*/  ULDC UR4, c[0x0][0x150] ;  /* 0x0000540000047ab9 */ /* 0x002fe20000000800 */
[----:B------:R-:W-:Y:S01]  /*07e0*/  I2FP.F32.U32 R13, UR9 ;  /* 0x00000009000d7c45 */ /* 0x000fe20008201000 */
[----:B------:R-:W-:Y:S01]  /*07f0*/  IMAD.IADD R10, R18, 0x1, -R3 ;  /* 0x00000001120a7824 */ /* 0x000fe200078e0a03 */
[----:B------:R1:W2:Y:S01]  /*0800*/  SHFL.IDX PT, R12, R8, RZ, 0x1f ;  /* 0x00001fff080c7589 */ /* 0x0002a200000e0000 */
[----:B------:R-:W-:Y:S01]  /*0810*/  LEA.HI R11, R11, R2, RZ, 0x2 ;  /* 0x000000020b0b7211 */ /* 0x000fe200078f10ff */
[----:B------:R-:W3:Y:S01]  /*0820*/  LDC R14, c[0x0][0x144] ;  /* 0x00005100ff0e7b82 */ /* 0x000ee20000000800 */
[----:B------:R-:W-:Y:S01]  /*0830*/  FMUL R13, R13, UR4 ;  /* 0x000000040d0d7c20 */ /* 0x000fe20008400000 */
[----:B------:R-:W-:-:S02]  /*0840*/  SHF.R.S32.HI R3, RZ, 0x1f, R10 ;  /* 0x0000001fff037819 */ /* 0x000fc4000001140a */
[----:B------:R-:W-:Y:S02]  /*0850*/  ELECT P1, URZ, PT ;  /* 0x00000000003f782f */ /* 0x000fe40003820000 */
[----:B------:R-:W-:Y:S01]  /*0860*/  LOP3.LUT R11, R11, 0x3ffffffc, RZ, 0xc0, !PT ;  /* 0x3ffffffc0b0b7812 */ /* 0x000fe200078ec0ff */
[----:B------:R-:W-:Y:S01]  /*0870*/  ULDC UR4, c[0x0][0x154] ;  /* 0x0000550000047ab9 */ /* 0x000fe20000000800 */
[----:B------:R-:W-:Y:S01]  /*0880*/  LEA.HI R3, R3, R10, RZ, 0x3 ;  /* 0x0000000a03037211 */ /* 0x000fe200078f18ff */
[----:B------:R-:W4:Y:S01]  /*0890*/  F2I.U32.TRUNC.NTZ R13, R13 ;  /* 0x0000000d000d7305 */ /* 0x000f22000020f000 */
[----:B------:R-:W-:Y:S01]  /*08a0*/  ISETP.NE.AND P4, PT, R0, RZ, PT ;  /* 0x000000ff0000720c */ /* 0x000fe20003f85270 */
[----:B------:R-:W-:Y:S01]  /*08b0*/  IMAD.IADD R11, R2, 0x1, -R11 ;  /* 0x00000001020b7824 */ /* 0x000fe200078e0a0b */
[--C-:B------:R-:W-:Y:S01]  /*08c0*/  SHF.R.S32.HI R9, RZ, 0x3, R3.reuse ;  /* 0x00000003ff097819 */ /* 0x100fe20000011403 */
[----:B------:R-:W-:Y:S01]  /*08d0*/  IMAD.MOV.U32 R152, RZ, RZ, 0x1 ;  /* 0x00000001ff987424 */ /* 0x000fe200078e00ff */
[----:B-1----:R-:W-:Y:S01]  /*08e0*/  SHF.R.S32.HI R8, RZ, 0x1f, R3 ;  /* 0x0000001fff087819 */ /* 0x002fe20000011403 */
[----:B------:R-:W-:Y:S01]  /*08f0*/  NOP ;  /* 0x0000000000007918 */ /* 0x000fe20000000000 */
[----:B------:R-:W-:-:S02]  /*0900*/  ISETP.EQ.OR P2, PT, R0, 0x3, !P4 ;  /* 0x000000030000780c */ /* 0x000fc40006742670 */
[----:B------:R-:W-:Y:S02]  /*0910*/  LEA.HI R8, R8, R9, RZ, 0x2 ;  /* 0x0000000908087211 */ /* 0x000fe400078f10ff */
[----:B------:R-:W-:Y:S02]  /*0920*/  ISETP.EQ.AND P2, PT, R7, RZ, P2 ;  /* 0x000000ff0700720c */ /* 0x000fe40001742270 */
[----:B------:R-:W-:Y:S02]  /*0930*/  LOP3.LUT R8, R8, 0xfffffffc, RZ, 0xc0, !PT ;  /* 0xfffffffc08087812 */ /* 0x000fe400078ec0ff */
[----:B--2---:R-:W-:Y:S01]  /*0940*/  ISETP.NE.OR P1, PT, R12, RZ, !P1 ;  /* 0x000000ff0c00720c */ /* 0x004fe20004f25670 */
[----:B----4-:R-:W-:Y:S01]  /*0950*/  IMAD.MOV R15, RZ, RZ, -R13 ;  /* 0x000000ffff0f7224 */ /* 0x010fe200078e0a0d */
[----:B------:R-:W-:Y:S01]  /*0960*/  SEL R22, RZ, 0x1, !P2 ;  /* 0x00000001ff167807 */ /* 0x000fe20005000000 */
[----:B------:R-:W-:Y:S01]  /*0970*/  IMAD.IADD R8, R9, 0x1, -R8 ;  /* 0x0000000109087824 */ /* 0x000fe200078e0a08 */
[----:B-----5:R-:W-:Y:S01]  /*0980*/  I2FP.F32.U32 R3, R6 ;  /* 0x0000000600037245 */ /* 0x020fe20000201000 */
[----:B------:R-:W1:Y:S02]  /*0990*/  LDC R9, c[0x0][0x148] ;  /* 0x00005200ff097b82 */ /* 0x000e640000000800 */
[----:B------:R-:W-:-:S02]  /*09a0*/  IMAD R8, R11, 0x4, R8 ;  /* 0x000000040b087824 */ /* 0x000fc400078e0208 */
[----:B------:R-:W-:Y:S01]  /*09b0*/  FMUL R12, R3, UR4 ;  /* 0x00000004030c7c20 */ /* 0x000fe20008400000 */
[----:B---3--:R-:W-:Y:S01]  /*09c0*/  IMAD R3, R14, R15, UR9 ;  /* 0x000000090e037e24 */ /* 0x008fe2000f8e020f */
[----:B------:R-:W-:Y:S01]  /*09d0*/  UMOV UR4, 0x20 ;  /* 0x0000002000047882 */ /* 0x000fe20000000000 */
[----:B------:R-:W-:Y:S01]  /*09e0*/  LEA.HI R2, R8, R8, RZ, 0x1 ;  /* 0x0000000808027211 */ /* 0x000fe200078f08ff */
[----:B------:R-:W-:Y:S01]  /*09f0*/  VOTEU.ALL UP0, P1 ;  /* 0x00000000003f7886 */ /* 0x000fe20000800000 */
[----:B------:R-:W2:Y:S01]  /*0a00*/  LDC R13, c[0x0][0x140] ;  /* 0x00005000ff0d7b82 */ /* 0x000ea20000000800 */
[----:B------:R-:W3:Y:S01]  /*0a10*/  F2I.U32.TRUNC.NTZ R12, R12 ;  /* 0x0000000c000c7305 */ /* 0x000ee2000020f000 */
[----:B------:R-:W-:Y:S01]  /*0a20*/  LOP3.LUT R11, R2, 0xfffffffe, RZ, 0xc0, !PT ;  /* 0xfffffffe020b7812 */ /* 0x000fe200078ec0ff */
[----:B------:R-:W-:Y:S01]  /*0a30*/  VOTEU.ALL UP1, P1 ;  /* 0x00000000003f7886 */ /* 0x000fe20000820000 */
[----:B------:R-:W-:Y:S01]  /*0a40*/  SHF.L.U32 R153, R8, 0x2, RZ ;  /* 0x0000000208997819 */ /* 0x000fe200000006ff */
[----:B------:R-:W-:Y:S01]  /*0a50*/  @!UP0 UMOV UR6, 0x400 ;  /* 0x0000040000068882 */ /* 0x000fe20000000000 */
[----:B------:R-:W-:-:S04]  /*0a60*/  @!UP0 UIADD3 UR4, -UR4, 0x100000, URZ ;  /* 0x0010000004048890 */ /* 0x000fc8000fffe13f */
[----:B------:R-:W-:Y:S02]  /*0a70*/  @!UP0 USHF.L.U32 UR5, UR4, 0xb, URZ ;  /* 0x0000000b04058899 */ /* 0x000fe4000800063f */
[----:B------:R-:W-:Y:S01]  /*0a80*/  @!UP0 USHF.L.U32 UR4, UR4, 0x1, URZ ;  /* 0x0000000104048899 */ /* 0x000fe2000800063f */
[C---:B------:R-:W-:Y:S01]  /*0a90*/  IMAD.IADD R2, R8.reuse, 0x1, -R11 ;  /* 0x0000000108027824 */ /* 0x040fe200078e0a0b */
[----:B------:R-:W4:Y:S01]  /*0aa0*/  @!UP0 S2UR UR7, SR_CgaCtaId ;  /* 0x00000000000789c3 */ /* 0x000f220000008800 */
[----:B------:R-:W-:Y:S01]  /*0ab0*/  LOP3.LUT R153, R8, 0xc, R153, 0x78, !PT ;  /* 0x0000000c08997812 */ /* 0x000fe200078e7899 */
[----:B------:R-:W-:Y:S02]  /*0ac0*/  VIADD R8, R7, 0xffffffff ;  /* 0xffffffff07087836 */ /* 0x000fe40000000000 */
[----:B------:R-:W-:Y:S01]  /*0ad0*/  ISETP.NE.AND P5, PT, R2, R3, PT ;  /* 0x000000030200720c */ /* 0x000fe20003fa5270 */
[----:B---3--:R-:W-:-:S04]  /*0ae0*/  IMAD.MOV R24, RZ, RZ, -R12 ;  /* 0x000000ffff187224 */ /* 0x008fc800078e0a0c */
[----:B-1----:R-:W-:Y:S01]  /*0af0*/  IMAD R11, R9, R24, R6 ;  /* 0x00000018090b7224 */ /* 0x002fe200078e0206 */
[----:B--2---:R-:W-:-:S07]  /*0b00*/  ISETP.EQ.U32.AND P2, PT, R13, 0x1, PT ;  /* 0x000000010d00780c */ /* 0x004fce0003f42070 */
[----:B------:R-:W-:-:S04]  /*0b10*/  @P5 LEA.HI R2, R153, R153, RZ, 0x1 ;  /* 0x0000009999025211 */ /* 0x000fc800078f08ff */
[----:B------:R-:W-:Y:S01]  /*0b20*/  @P5 SHF.R.S32.HI R2, RZ, 0x1, R2 ;  /* 0x00000001ff025819 */ /* 0x000fe20000011402 */
[----:B----4-:R-:W-:-:S03]  /*0b30*/  @!UP0 ULEA UR6, UR7, UR6, 0x18 ;  /* 0x0000000607068291 */ /* 0x010fc6000f8ec03f */
[----:B------:R-:W-:Y:S01]  /*0b40*/  @P5 ISETP.NE.AND P6, PT, R2, R11, PT ;  /* 0x0000000b0200520c */ /* 0x000fe20003fc5270 */
[----:B------:R-:W-:Y:S01]  /*0b50*/  VOTEU.ALL UP0, P1 ;  /* 0x00000000003f7886 */ /* 0x000fe20000800000 */
[----:B------:R-:W-:Y:S02]  /*0b60*/  LOP3.LUT P1, RZ, R10, 0x7, RZ, 0xc0, !PT ;  /* 0x000000070aff7812 */ /* 0x000fe4000782c0ff */
[----:B------:R-:W-:Y:S02]  /*0b70*/  @P5 SEL R152, RZ, 0x1, P6 ;  /* 0x00000001ff985807 */ /* 0x000fe40003000000 */
[----:B------:R-:W-:Y:S02]  /*0b80*/  ISETP.NE.AND P5, PT, R7, RZ, PT ;  /* 0x000000ff0700720c */ /* 0x000fe40003fa5270 */
[----:B------:R-:W-:Y:S02]  /*0b90*/  ISETP.LT.U32.AND P1, PT, R153, 0x2, !P1 ;  /* 0x000000029900780c */ /* 0x000fe40004f21070 */
[----:B------:R-:W-:Y:S01]  /*0ba0*/  ISETP.EQ.AND P6, PT, R0, 0x2, !P5 ;  /* 0x000000020000780c */ /* 0x000fe20006fc2270 */
[----:B------:R-:W1:Y:S02]  /*0bb0*/  FENCE.VIEW.ASYNC.S ;  /* 0x00000000000073c6 */ /* 0x000e640000000000 */
[----:B-1----:R1:W2:Y:S01]  /*0bc0*/  @!UP0 SYNCS.EXCH.64 URZ, [UR6+0x80], UR4 ;  /* 0x00008004063f85b2 */ /* 0x0022a20008000100 */
[----:B------:R-:W-:-:S02]  /*0bd0*/  SEL R11, RZ, 0x1, !P1 ;  /* 0x00000001ff0b7807 */ /* 0x000fc40004800000 */
[----:B------:R-:W-:Y:S02]  /*0be0*/  ISETP.GE.U32.AND P1, PT, R8, 0x2, PT ;  /* 0x000000020800780c */ /* 0x000fe40003f26070 */
[----:B------:R-:W-:Y:S02]  /*0bf0*/  SEL R19, RZ, 0x1, !P6 ;  /* 0x00000001ff137807 */ /* 0x000fe40007000000 */
[----:B------:R-:W-:Y:S02]  /*0c00*/  LOP3.LUT R152, R152, R11, RZ, 0xc0, !PT ;  /* 0x0000000b98987212 */ /* 0x000fe400078ec0ff */
[----:B------:R-:W-:Y:S02]  /*0c10*/  SEL R19, R19, 0x2, P1 ;  /* 0x0000000213137807 */ /* 0x000fe40000800000 */
[----:B------:R-:W-:Y:S01]  /*0c20*/  SEL R22, R22, 0x2, P1 ;  /* 0x0000000216167807 */ /* 0x000fe20000800000 */
[----:B------:R1:W3:Y:S01]  /*0c30*/  @!UP1 SYNCS.EXCH.64 URZ, [UR6+0x88], UR4 ;  /* 0x00008804063f95b2 */ /* 0x0002e20008000100 */
[----:B------:R-:W-:Y:S01]  /*0c40*/  NOP ;  /* 0x0000000000007918 */ /* 0x000fe20000000000 */
[----:B------:R-:W-:Y:S05]  /*0c50*/  @!P2 BRA `(.L_x_8) ;  /* 0x000000000008a947 */ /* 0x000fea0003800000 */
[----:B--23--:R-:W-:Y:S01]  /*0c60*/  UCGABAR_ARV ;  /* 0x00000000000079c7 */ /* 0x00cfe20008000000 */
[----:B------:R-:W-:Y:S05]  /*0c70*/  BRA `(.L_x_9) ;  /* 0x0000000000047947 */ /* 0x000fea0003800000 */
.L_x_8:
[----:B--23--:R-:W-:Y:S01]  /*0c80*/  NOP ;  /* 0x0000000000007918 */ /* 0x00cfe20000000000 */
.L_x_9:
[----:B------:R-:W2:Y:S01]  /*0c90*/  LDC R2, c[0x0][0x904] ;  /* 0x00024100ff027b82 */ /* 0x000ea20000000800 */
[----:B------:R-:W-:Y:S02]  /*0ca0*/  IMAD.U32 R10, RZ, RZ, UR9 ;  /* 0x00000009ff0a7e24 */ /* 0x000fe4000f8e00ff */
[----:B------:R-:W-:Y:S01]  /*0cb0*/  IMAD.MOV.U32 R11, RZ, RZ, RZ ;  /* 0x000000ffff0b7224 */ /* 0x000fe200078e00ff */
[----:B--2---:R-:W-:-:S04]  /*0cc0*/  ISETP.NE.AND P1, PT, R2, 0x1, PT ;  /* 0x000000010200780c */ /* 0x004fc80003f25270 */
[----:B------:R-:W-:-:S09]  /*0cd0*/  P2R R7, PR, RZ, 0x2 ;  /* 0x00000002ff077803 */ /* 0x000fd20000000000 */
[----:B------:R-:W2:Y:S01]  /*0ce0*/  @P1 LDC R17, c[0x0][0x10] ;  /* 0x00000400ff111b82 */ /* 0x000ea20000000800 */
[----:B------:R-:W-:Y:S02]  /*0cf0*/  @P1 IMAD.MOV.U32 R7, RZ, RZ, RZ ;  /* 0x000000ffff071224 */ /* 0x000fe400078e00ff */
[----:B------:R-:W-:-:S05]  /*0d00*/  @P1 IMAD.MOV.U32 R15, RZ, RZ, RZ ;  /* 0x000000ffff0f1224 */ /* 0x000fca00078e00ff */
[----:B------:R-:W3:Y:S01]  /*0d10*/  @!P1 LDC R13, c[0x0][0xc] ;  /* 0x00000300ff0d9b82 */ /* 0x000ee20000000800 */
[----:B-1----:R-:W-:Y:S01]  /*0d20*/  ULDC UR4, c[0x0][0xc] ;  /* 0x0000030000047ab9 */ /* 0x002fe20000000800 */
[----:B------:R-:W-:Y:S01]  /*0d30*/  ULDC UR5, c[0x0][0x10] ;  /* 0x0000040000057ab9 */ /* 0x000fe20000000800 */
[----:B------:R-:W-:Y:S01]  /*0d40*/  ULDC UR6, c[0x0][0x14] ;  /* 0x0000050000067ab9 */ /* 0x000fe20000000800 */
[----:B------:R-:W-:-:S04]  /*0d50*/  UIMAD.WIDE.U32 UR4, UR4, UR5, URZ ;  /* 0x00000005040472a5 */ /* 0x000fc8000f8e003f */
[----:B------:R-:W-:Y:S02]  /*0d60*/  UIMAD.WIDE.U32 UR40, UR4, UR6, URZ ;  /* 0x00000006042872a5 */ /* 0x000fe4000f8e003f */
[----:B------:R-:W-:-:S04]  /*0d70*/  UIMAD UR38, UR5, UR6, URZ ;  /* 0x00000006052672a4 */ /* 0x000fc8000f8e023f */
[----:B------:R-:W-:Y:S01]  /*0d80*/  UIADD3 UR38, UR41, UR38, URZ ;  /* 0x0000002629267290 */ /* 0x000fe2000fffe03f */
[----:B--2---:R-:W-:-:S04]  /*0d90*/  @P1 IMAD.WIDE.U32 R16, R17, UR9, R6 ;  /* 0x0000000911101c25 */ /* 0x004fc8000f8e0006 */
[----:B------:R-:W-:Y:S02]  /*0da0*/  @P1 IMAD.IADD R17, R17, 0x1, R15 ;  /* 0x0000000111111824 */ /* 0x000fe400078e020f */
[----:B---3--:R-:W-:-:S04]  /*0db0*/  @!P1 IMAD.WIDE.U32 R10, R6, R13, R10 ;  /* 0x0000000d060a9225 */ /* 0x008fc800078e000a */
[----:B------:R-:W-:Y:S02]  /*0dc0*/  @!P1 IMAD.MOV.U32 R16, RZ, RZ, R10 ;  /* 0x000000ffff109224 */ /* 0x000fe400078e000a */
[----:B------:R-:W-:Y:S01]  /*0dd0*/  @!P1 IMAD.MOV.U32 R17, RZ, RZ, R11 ;  /* 0x000000ffff119224 */ /* 0x000fe200078e000b */
[----:B------:R-:W-:Y:S06]  /*0de0*/  @!P2 BRA `(.L_x_10) ;  /* 0x00000000000ca947 */ /* 0x000fec0003800000 */
[----:B------:R-:W-:Y:S01]  /*0df0*/  UCGABAR_WAIT ;  /* 0x0000000000007dc7 */ /* 0x000fe20008000000 */
[----:B------:R-:W-:Y:S01]  /*0e00*/  CCTL.IVALL ;  /* 0x00000000ff00798f */ /* 0x000fe20002000000 */
[----:B------:R-:W-:Y:S05]  /*0e10*/  BRA `(.L_x_11) ;  /* 0x0000000000047947 */ /* 0x000fea0003800000 */
.L_x_10:
[----:B------:R-:W-:Y:S06]  /*0e20*/  BAR.SYNC.DEFER_BLOCKING 0x0 ;  /* 0x0000000000007b1d */ /* 0x000fec0000010000 */
.L_x_11:
[----:B------:R-:W1:Y:S01]  /*0e30*/  S2UR UR37, SR_CgaCtaId ;  /* 0x00000000002579c3 */ /* 0x000e620000008800 */
[----:B------:R-:W-:Y:S04]  /*0e40*/  BSSY B6, `(.L_x_12) ;  /* 0x00008ef000067945 */ /* 0x000fe80003800000 */
[----:B------:R-:W-:Y:S05]  /*0e50*/  @!P5 BRA `(.L_x_13) ;  /* 0x000000600054d947 */ /* 0x000fea0003800000 */
[----:B------:R-:W-:-:S13]  /*0e60*/  ISETP.GT.U32.AND P0, PT, R8, 0x1, PT ;  /* 0x000000010800780c */ /* 0x000fda0003f04070 */
[----:B------:R-:W-:Y:S05]  /*0e70*/  @P0 BRA `(.L_x_14) ;  /* 0x0000008c00ac0947 */ /* 0x000fea0003800000 */
[----:B------:R-:W-:Y:S01]  /*0e80*/  ULDC.64 UR4, c[0x0][0x8f8] ;  /* 0x00023e0000047ab9 */ /* 0x000fe20000000a00 */
[----:B------:R-:W-:Y:S01]  /*0e90*/  UMOV UR47, 0xffffffff ;  /* 0xffffffff002f7882 */ /* 0x000fe20000000000 */
[----:B------:R-:W-:Y:S01]  /*0ea0*/  ISETP.GE.U32.AND P0, PT, R16, UR4, PT ;  /* 0x0000000410007c0c */ /* 0x000fe2000bf06070 */
[----:B------:R-:W-:Y:S01]  /*0eb0*/  IMAD.MOV.U32 R158, RZ, RZ, -0x1 ;  /* 0xffffffffff9e7424 */ /* 0x000fe200078e00ff */
[----:B------:R-:W-:Y:S02]  /*0ec0*/  PRMT R154, RZ, 0x7610, R154 ;  /* 0x00007610ff9a7816 */ /* 0x000fe4000000009a */
[----:B------:R-:W-:Y:S02]  /*0ed0*/  ISETP.GE.U32.AND.EX P0, PT, R17, UR5, PT, P0 ;  /* 0x0000000511007c0c */ /* 0x000fe4000bf06100 */
[----:B------:R-:W-:Y:S02]  /*0ee0*/  MOV R23, 0xffffffff ;  /* 0xffffffff00177802 */ /* 0x000fe40000000f00 */
[----:B------:R-:W-:-:S09]  /*0ef0*/  PRMT R0, RZ, 0x7610, R0 ;  /* 0x00007610ff007816 */ /* 0x000fd20000000000 */
[----:B------:R-:W-:Y:S05]  /*0f00*/  @P0 BRA `(.L_x_15) ;  /* 0x00000004002c0947 */ /* 0x000fea0003800000 */
[----:B------:R-:W2:Y:S01]  /*0f10*/  LDC.64 R20, c[0x0][0x8d0] ;  /* 0x00023400ff147b82 */ /* 0x000ea20000000a00 */
[----:B------:R-:W-:Y:S02]  /*0f20*/  IMAD.MOV.U32 R4, RZ, RZ, R16 ;  /* 0x000000ffff047224 */ /* 0x000fe400078e0010 */
[----:B------:R-:W-:-:S05]  /*0f30*/  IMAD.MOV.U32 R5, RZ, RZ, R17 ;  /* 0x000000ffff057224 */ /* 0x000fca00078e0011 */
[----:B------:R-:W3:Y:S08]  /*0f40*/  LDC R0, c[0x0][0x8d8] ;  /* 0x00023600ff007b82 */ /* 0x000ef00000000800 */
[----:B------:R-:W4:Y:S01]  /*0f50*/  LDC.64 R26, c[0x0][0x8c8] ;  /* 0x00023200ff1a7b82 */ /* 0x000f220000000a00 */
[----:B--2---:R-:W-:-:S04]  /*0f60*/  ISETP.NE.U32.AND P0, PT, R20, RZ, PT ;  /* 0x000000ff1400720c */ /* 0x004fc80003f05070 */
[----:B------:R-:W-:-:S13]  /*0f70*/  ISETP.NE.AND.EX P0, PT, R21, RZ, PT, P0 ;  /* 0x000000ff1500720c */ /* 0x000fda0003f05300 */
[----:B---34-:R-:W-:Y:S05]  /*0f80*/  @!P0 BRA `(.L_x_16) ;  /* 0x0000000000288947 */ /* 0x018fea0003800000 */
[----:B------:R-:W2:Y:S02]  /*0f90*/  LDC R13, c[0x0][0x8dc] ;  /* 0x00023700ff0d7b82 */ /* 0x000ea40000000800 */
[----:B--2---:R-:W-:-:S05]  /*0fa0*/  IADD3 R13, P0, R16, R13, RZ ;  /* 0x0000000d100d7210 */ /* 0x004fca0007f1e0ff */
[----:B------:R-:W-:-:S04]  /*0fb0*/  IMAD.X R15, RZ, RZ, R17, P0 ;  /* 0x000000ffff0f7224 */ /* 0x000fc800000e0611 */
[----:B------:R-:W-:-:S04]  /*0fc0*/  IMAD.WIDE.U32 R4, R15, R20, RZ ;  /* 0x000000140f047225 */ /* 0x000fc800078e00ff */
[----:B------:R-:W-:-:S04]  /*0fd0*/  IMAD.WIDE.U32 R10, P0, R13, R21, R4 ;  /* 0x000000150d0a7225 */ /* 0x000fc80007800004 */
[----:B------:R-:W-:-:S04]  /*0fe0*/  IMAD.WIDE.U32 R4, R13, R20, RZ ;  /* 0x000000140d047225 */ /* 0x000fc800078e00ff */
[----:B------:R-:W-:Y:S01]  /*0ff0*/  IMAD.X R13, RZ, RZ, RZ, P0 ;  /* 0x000000ffff0d7224 */ /* 0x000fe200000e06ff */
[----:B------:R-:W-:Y:S01]  /*1000*/  IADD3 RZ, P0, R5, R10, RZ ;  /* 0x0000000a05ff7210 */ /* 0x000fe20007f1e0ff */
[----:B------:R-:W-:-:S04]  /*1010*/  IMAD.MOV.U32 R12, RZ, RZ, R11 ;  /* 0x000000ffff0c7224 */ /* 0x000fc800078e000b */
[----:B------:R-:W-:-:S08]  /*1020*/  IMAD.WIDE.U32.X R4, R15, R21, R12, P0 ;  /* 0x000000150f047225 */ /* 0x000fd000000e040c */
.L_x_16:
[----:B------:R-:W2:Y:S01]  /*1030*/  LDC.64 R28, c[0x0][0x8e8] ;  /* 0x00023a00ff1c7b82 */ /* 0x000ea20000000a00 */
[-CC-:B------:R-:W-:Y:S01]  /*1040*/  SHF.R.U64 R25, R4, R0.reuse, R5.reuse ;  /* 0x0000000004197219 */ /* 0x180fe20000001205 */
[----:B------:R-:W-:Y:S01]  /*1050*/  IMAD.MOV.U32 R30, RZ, RZ, 0x1 ;  /* 0x00000001ff1e7424 */ /* 0x000fe200078e00ff */
[----:B------:R-:W-:Y:S02]  /*1060*/  SHF.R.U32.HI R0, RZ, R0, R5 ;  /* 0x00000000ff007219 */ /* 0x000fe40000011605 */
[----:B------:R-:W-:-:S03]  /*1070*/  IADD3 R7, P0, RZ, -R25, RZ ;  /* 0x80000019ff077210 */ /* 0x000fc60007f1e0ff */
[----:B------:R-:W3:Y:S02]  /*1080*/  LDC R8, c[0x0][0x8c0] ;  /* 0x00023000ff087b82 */ /* 0x000ee40000000800 */
[----:B------:R-:W-:-:S04]  /*1090*/  IMAD.X R5, RZ, RZ, ~R0, P0 ;  /* 0x000000ffff057224 */ /* 0x000fc800000e0e00 */
[-C--:B------:R-:W-:Y:S02]  /*10a0*/  IMAD R0, R5, R26.reuse, RZ ;  /* 0x0000001a05007224 */ /* 0x080fe400078e02ff */
[----:B------:R-:W4:Y:S01]  /*10b0*/  LDC R11, c[0x0][0x8b0] ;  /* 0x00022c00ff0b7b82 */ /* 0x000f220000000800 */
[----:B------:R-:W-:-:S04]  /*10c0*/  IMAD.WIDE.U32 R4, R7, R26, R16 ;  /* 0x0000001a07047225 */ /* 0x000fc800078e0010 */
[----:B------:R-:W-:Y:S02]  /*10d0*/  IMAD R7, R7, R27, R0 ;  /* 0x0000001b07077224 */ /* 0x000fe400078e0200 */
[----:B------:R-:W-:Y:S01]  /*10e0*/  IMAD.MOV.U32 R0, RZ, RZ, -0x1 ;  /* 0xffffffffff007424 */ /* 0x000fe200078e00ff */
[----:B------:R-:W5:Y:S01]  /*10f0*/  LDC R21, c[0x0][0x900] ;  /* 0x00024000ff157b82 */ /* 0x000f620000000800 */
[----:B------:R-:W-:Y:S01]  /*1100*/  IMAD.IADD R5, R5, 0x1, R7 ;  /* 0x0000000105057824 */ /* 0x000fe200078e0207 */
[----:B--2---:R-:W-:Y:S01]  /*1110*/  ISETP.NE.U32.AND P0, PT, R28, RZ, PT ;  /* 0x000000ff1c00720c */ /* 0x004fe20003f05070 */
[----:B------:R-:W-:-:S03]  /*1120*/  IMAD R26, R9, R24, R6 ;  /* 0x00000018091a7224 */ /* 0x000fc600078e0206 */
[----:B------:R-:W-:Y:S02]  /*1130*/  ISETP.NE.AND.EX P0, PT, R29, RZ, PT, P0 ;  /* 0x000000ff1d00720c */ /* 0x000fe40003f05300 */
[----:B------:R-:W2:Y:S01]  /*1140*/  LDC R15, c[0x0][0x8a8] ;  /* 0x00022a00ff0f7b82 */ /* 0x000ea20000000800 */
[-CC-:B---3--:R-:W-:Y:S02]  /*1150*/  SHF.R.U64 R13, R4, R8.reuse, R5.reuse ;  /* 0x00000008040d7219 */ /* 0x188fe40000001205 */
[----:B------:R-:W-:-:S05]  /*1160*/  SHF.R.U32.HI R4, RZ, R8, R5 ;  /* 0x00000008ff047219 */ /* 0x000fca0000011605 */
[----:B------:R-:W3:Y:S01]  /*1170*/  LDC R12, c[0x0][0x8f0] ;  /* 0x00023c00ff0c7b82 */ /* 0x000ee20000000800 */
[-CC-:B----4-:R-:W-:Y:S02]  /*1180*/  SHF.R.U64 R23, R13, R11.reuse, R4.reuse ;  /* 0x0000000b0d177219 */ /* 0x190fe40000001204 */
[----:B------:R-:W-:-:S05]  /*1190*/  SHF.R.U32.HI R4, RZ, R11, R4 ;  /* 0x0000000bff047219 */ /* 0x000fca0000011604 */
[----:B------:R-:W4:Y:S01]  /*11a0*/  LDC R14, c[0x0][0x8e0] ;  /* 0x00023800ff0e7b82 */ /* 0x000f220000000800 */
[-C--:B-----5:R-:W-:Y:S02]  /*11b0*/  SHF.L.U32 R0, R0, R21.reuse, RZ ;  /* 0x0000001500007219 */ /* 0x0a0fe400000006ff */
[-CC-:B------:R-:W-:Y:S02]  /*11c0*/  SHF.R.U64 R24, R23, R21.reuse, R4.reuse ;  /* 0x0000001517187219 */ /* 0x180fe40000001204 */
[----:B------:R-:W-:Y:S02]  /*11d0*/  SHF.R.U32.HI R5, RZ, R21, R4 ;  /* 0x00000015ff057219 */ /* 0x000fe40000011604 */
[----:B------:R-:W-:Y:S01]  /*11e0*/  LOP3.LUT R10, RZ, R0, RZ, 0x33, !PT ;  /* 0x00000000ff0a7212 */ /* 0x000fe200078e33ff */
[----:B------:R-:W1:Y:S01]  /*11f0*/  LDC R20, c[0x0][0x8b8] ;  /* 0x00022e00ff147b82 */ /* 0x000e620000000800 */
[----:B------:R-:W-:Y:S01]  /*1200*/  MOV R4, R24 ;  /* 0x0000001800047202 */ /* 0x000fe20000000f00 */
[----:B------:R-:W-:Y:S06]  /*1210*/  @!P0 BRA `(.L_x_17) ;  /* 0x0000000000288947 */ /* 0x000fec0003800000 */
[----:B------:R-:W5:Y:S02]  /*1220*/  LDC R9, c[0x0][0x8f4] ;  /* 0x00023d00ff097b82 */ /* 0x000f640000000800 */
[----:B-----5:R-:W-:-:S05]  /*1230*/  IADD3 R9, P0, R24, R9, RZ ;  /* 0x0000000918097210 */ /* 0x020fca0007f1e0ff */
        /* <DEDUP_REMOVED lines=8> */
.L_x_17:
[----:B---3--:R-:W-:Y:S01]  /*12c0*/  SHF.R.U64 R4, R4, R12, R5 ;  /* 0x0000000c04047219 */ /* 0x008fe20000001205 */
[----:B--2---:R-:W-:Y:S01]  /*12d0*/  VIADD R6, R15, 0xffffffff ;  /* 0xffffffff0f067836 */ /* 0x004fe20000000000 */
[----:B------:R-:W-:Y:S02]  /*12e0*/  SHF.L.U32 R0, R30, R21, RZ ;  /* 0x000000151e007219 */ /* 0x000fe400000006ff */
[----:B------:R-:W-:Y:S01]  /*12f0*/  LOP3.LUT R5, R23, R10, RZ, 0xc0, !PT ;  /* 0x0000000a17057212 */ /* 0x000fe200078ec0ff */
[----:B------:R-:W-:Y:S01]  /*1300*/  IMAD.MOV R7, RZ, RZ, -R4 ;  /* 0x000000ffff077224 */ /* 0x000fe200078e0a04 */
[----:B------:R-:W-:Y:S02]  /*1310*/  SEL R3, R3, R26, !P1 ;  /* 0x0000001a03037207 */ /* 0x000fe40004800000 */
[----:B------:R-:W-:Y:S01]  /*1320*/  LOP3.LUT R6, R13, R6, RZ, 0xc0, !PT ;  /* 0x000000060d067212 */ /* 0x000fe200078ec0ff */
[----:B------:R-:W-:Y:S01]  /*1330*/  IMAD R4, R0, R4, R5 ;  /* 0x0000000400047224 */ /* 0x000fe200078e0205 */
[----:B------:R-:W-:Y:S01]  /*1340*/  R2UR UR47, R25 ;  /* 0x00000000192f72ca */ /* 0x000fe200000e0000 */
[----:B----4-:R-:W-:-:S02]  /*1350*/  IMAD R0, R7, R14, R24 ;  /* 0x0000000e07007224 */ /* 0x010fc400078e0218 */
[----:B-1----:R-:W-:Y:S02]  /*1360*/  IMAD R3, R4, R20, R3 ;  /* 0x0000001404037224 */ /* 0x002fe400078e0203 */
[----:B------:R-:W-:Y:S02]  /*1370*/  IMAD R0, R0, R15, R6 ;  /* 0x0000000f00007224 */ /* 0x000fe400078e0206 */
[----:B------:R-:W-:-:S03]  /*1380*/  IMAD.MOV.U32 R4, RZ, RZ, 0x1 ;  /* 0x00000001ff047424 */ /* 0x000fc600078e00ff */
[----:B------:R-:W-:Y:S02]  /*1390*/  SEL R158, R0, R3, !P1 ;  /* 0x00000003009e7207 */ /* 0x000fe40004800000 */
[----:B------:R-:W-:Y:S02]  /*13a0*/  SEL R23, R3, R0, !P1 ;  /* 0x0000000003177207 */ /* 0x000fe40004800000 */
[----:B------:R-:W-:-:S07]  /*13b0*/  PRMT R0, R4, 0x7610, R0 ;  /* 0x0000761004007816 */ /* 0x000fce0000000000 */
.L_x_15:
[----:B------:R-:W-:-:S08]  /*13c0*/  NOP ;  /* 0x0000000000007918 */ /* 0x000fd00000000000 */
[----:B------:R-:W2:Y:S02]  /*13d0*/  USETMAXREG.TRY_ALLOC.CTAPOOL UP0, 0xe8 ;  /* 0x000000e8000079c8 */ /* 0x000ea40008000600 */
[----:B--2---:R-:W-:-:S13]  /*13e0*/  PLOP3.LUT P0, PT, PT, PT, UP0, 0x80, 0x0 ;  /* 0x000000000000781c */ /* 0x004fda0003f0f008 */
[----:B------:R-:W-:Y:S05]  /*13f0*/  @!P0 BRA `(.L_x_15) ;  /* 0xfffffffc00f08947 */ /* 0x000fea000383ffff */
[----:B------:R-:W-:Y:S02]  /*1400*/  ULDC.64 UR4, c[0x0][0x590] ;  /* 0x0001640000047ab9 */ /* 0x000fe40000000a00 */
[----:B------:R-:W-:Y:S02]  /*1410*/  IMAD.U32 R163, RZ, RZ, UR4 ;  /* 0x00000004ffa37e24 */ /* 0x000fe4000f8e00ff */
[----:B------:R-:W-:-:S03]  /*1420*/  IMAD.U32 R165, RZ, RZ, UR5 ;  /* 0x00000005ffa57e24 */ /* 0x000fc6000f8e00ff */
[----:B------:R-:W-:-:S04]  /*1430*/  ISETP.NE.U32.AND P1, PT, R163, RZ, PT ;  /* 0x000000ffa300720c */ /* 0x000fc80003f25070 */
[----:B------:R-:W-:-:S13]  /*1440*/  ISETP.NE.AND.EX P0, PT, R165, RZ, PT, P1 ;  /* 0x000000ffa500720c */ /* 0x000fda0003f05310 */
[----:B------:R-:W-:Y:S05]  /*1450*/  @P0 BRA `(.L_x_18) ;  /* 0x00000000002c0947 */ /* 0x000fea0003800000 */
[----:B------:R-:W-:Y:S02]  /*1460*/  ULDC.64 UR4, c[0x0][0x588] ;  /* 0x0001620000047ab9 */ /* 0x000fe40000000a00 */
[----:B------:R-:W-:-:S04]  /*1470*/  ISETP.NE.U32.AND P0, PT, RZ, UR4, PT ;  /* 0x00000004ff007c0c */ /* 0x000fc8000bf05070 */
[----:B------:R-:W-:-:S13]  /*1480*/  ISETP.NE.AND.EX P0, PT, RZ, UR5, PT, P0 ;  /* 0x00000005ff007c0c */ /* 0x000fda000bf05300 */
[----:B------:R-:W-:Y:S05]  /*1490*/  @!P0 BRA `(.L_x_19) ;  /* 0x0000000000108947 */ /* 0x000fea0003800000 */
[----:B------:R-:W2:Y:S02]  /*14a0*/  LDC.64 R4, c[0x0][0x588] ;  /* 0x00016200ff047b82 */ /* 0x000ea40000000a00 */
[----:B--2---:R2:W5:Y:S01]  /*14b0*/  LDG.E R155, desc[UR42][R4.64] ;  /* 0x0000002a049b7981 */ /* 0x004562000c1e1900 */
[----:B------:R-:W-:Y:S01]  /*14c0*/  IMAD.MOV.U32 R154, RZ, RZ, 0x1 ;  /* 0x00000001ff9a7424 */ /* 0x000fe200078e00ff */
[----:B------:R-:W-:Y:S06]  /*14d0*/  BRA `(.L_x_18) ;  /* 0x00000000000c7947 */ /* 0x000fec0003800000 */
.L_x_19:
[----:B------:R-:W-:Y:S01]  /*14e0*/  ULDC UR4, c[0x0][0x580] ;  /* 0x0001600000047ab9 */ /* 0x000fe20000000800 */
[----:B------:R-:W-:Y:S01]  /*14f0*/  IMAD.MOV.U32 R154, RZ, RZ, 0x1 ;  /* 0x00000001ff9a7424 */ /* 0x000fe200078e00ff */
[----:B------:R-:W-:-:S07]  /*1500*/  MOV R155, UR4 ;  /* 0x00000004009b7c02 */ /* 0x000fce0008000f00 */
.L_x_18:
[----:B------:R-:W-:Y:S02]  /*1510*/  ULDC.64 UR4, c[0x0][0x5b0] ;  /* 0x00016c0000047ab9 */ /* 0x000fe40000000a00 */
[----:B------:R-:W-:-:S04]  /*1520*/  ISETP.NE.U32.AND P0, PT, RZ, UR4, PT ;  /* 0x00000004ff007c0c */ /* 0x000fc8000bf05070 */
[----:B------:R-:W-:-:S13]  /*1530*/  ISETP.NE.AND.EX P0, PT, RZ, UR5, PT, P0 ;  /* 0x00000005ff007c0c */ /* 0x000fda000bf05300 */
[----:B------:R-:W-:Y:S05]  /*1540*/  @P0 BRA `(.L_x_20) ;  /* 0x0000000000240947 */ /* 0x000fea0003800000 */
[----:B------:R-:W-:Y:S02]  /*1550*/  ULDC.64 UR4, c[0x0][0x5a8] ;  /* 0x00016a0000047ab9 */ /* 0x000fe40000000a00 */
[----:B------:R-:W-:-:S04]  /*1560*/  ISETP.NE.U32.AND P0, PT, RZ, UR4, PT ;  /* 0x00000004ff007c0c */ /* 0x000fc8000bf05070 */
[----:B------:R-:W-:-:S13]  /*1570*/  ISETP.NE.AND.EX P0, PT, RZ, UR5, PT, P0 ;  /* 0x00000005ff007c0c */ /* 0x000fda000bf05300 */
[----:B------:R-:W-:Y:S05]  /*1580*/  @!P0 BRA `(.L_x_21) ;  /* 0x00000000000c8947 */ /* 0x000fea0003800000 */
[----:B------:R-:W3:Y:S02]  /*1590*/  LDC.64 R156, c[0x0][0x5a8] ;  /* 0x00016a00ff9c7b82 */ /* 0x000ee40000000a00 */
[----:B---3--:R3:W5:Y:S01]  /*15a0*/  LDG.E R156, desc[UR42][R156.64] ;  /* 0x0000002a9c9c7981 */ /* 0x008762000c1e1900 */
[----:B------:R-:W-:Y:S05]  /*15b0*/  BRA `(.L_x_20) ;  /* 0x0000000000087947 */ /* 0x000fea0003800000 */
.L_x_21:
[----:B------:R-:W-:Y:S02]  /*15c0*/  ULDC UR4, c[0x0][0x5a0] ;  /* 0x0001680000047ab9 */ /* 0x000fe40000000800 */
[----:B------:R-:W-:-:S07]  /*15d0*/  IMAD.U32 R156, RZ, RZ, UR4 ;  /* 0x00000004ff9c7e24 */ /* 0x000fce000f8e00ff */
.L_x_20:
[----:B------:R-:W-:Y:S01]  /*15e0*/  LOP3.LUT P2, RZ, R0, 0xff, RZ, 0xc0, !PT ;  /* 0x000000ff00ff7812 */ /* 0x000fe2000784c0ff */
[----:B------:R-:W-:Y:S01]  /*15f0*/  UMOV UR36, URZ ;  /* 0x0000003f00247c82 */ /* 0x000fe20008000000 */
[----:B------:R-:W-:-:S11]  /*1600*/  PLOP3.LUT P0, PT, PT, PT, PT, 0x80, 0x0 ;  /* 0x000000000000781c */ /* 0x000fd60003f0f070 */
[----:B------:R-:W-:Y:S05]  /*1610*/  @!P2 BRA `(.L_x_22) ;  /* 0x0000005400cca947 */ /* 0x000fea0003800000 */
[----:B------:R-:W-:Y:S01]  /*1620*/  ULDC UR4, c[0x0][0x28c] ;  /* 0x0000a30000047ab9 */ /* 0x000fe20000000800 */
[----:B---3--:R-:W-:Y:S01]  /*1630*/  IMAD.MOV.U32 R157, RZ, RZ, 0x10 ;  /* 0x00000010ff9d7424 */ /* 0x008fe200078e00ff */
[----:B------:R-:W-:Y:S01]  /*1640*/  UIADD3 UR4, UR4, 0x3f, URZ ;  /* 0x0000003f04047890 */ /* 0x000fe2000fffe03f */
[----:B------:R-:W-:Y:S01]  /*1650*/  LOP3.LUT P0, RZ, R18, 0x4, RZ, 0xc0, !PT ;  /* 0x0000000412ff7812 */ /* 0x000fe2000780c0ff */
[----:B------:R-:W-:Y:S01]  /*1660*/  ULDC.64 UR54, c[0x0][0x198] ;  /* 0x0000660000367ab9 */ /* 0x000fe20000000a00 */
[----:B------:R-:W-:Y:S01]  /*1670*/  LOP3.LUT R159, R22, 0x1, RZ, 0xfc, !PT ;  /* 0x00000001169f7812 */ /* 0x000fe200078efcff */
[----:B------:R-:W-:Y:S01]  /*1680*/  USHF.R.S32.HI UR5, URZ, 0x1f, UR4 ;  /* 0x0000001f3f057899 */ /* 0x000fe20008011404 */
[----:B------:R-:W-:Y:S01]  /*1690*/  LOP3.LUT R160, R19, 0x1, RZ, 0xfc, !PT ;  /* 0x0000000113a07812 */ /* 0x000fe200078efcff */
[----:B------:R-:W-:Y:S01]  /*16a0*/  UMOV UR39, URZ ;  /* 0x0000003f00277c82 */ /* 0x000fe20008000000 */
[----:B------:R-:W-:Y:S01]  /*16b0*/  SEL R157, R157, 0xfffffff0, !P0 ;  /* 0xfffffff09d9d7807 */ /* 0x000fe20004000000 */
[----:B------:R-:W-:Y:S01]  /*16c0*/  ULEA.HI UR5, UR5, UR4, URZ, 0x6 ;  /* 0x0000000405057291 */ /* 0x000fe2000f8f303f */
[----:B------:R-:W-:Y:S01]  /*16d0*/  UMOV UR48, URZ ;  /* 0x0000003f00307c82 */ /* 0x000fe20008000000 */
[----:B------:R-:W-:-:S02]  /*16e0*/  UMOV UR49, URZ ;  /* 0x0000003f00317c82 */ /* 0x000fc40008000000 */
[----:B------:R-:W-:Y:S01]  /*16f0*/  USHF.R.S32.HI UR50, URZ, 0x6, UR5 ;  /* 0x000000063f327899 */ /* 0x000fe20008011405 */
[----:B------:R-:W-:-:S11]  /*1700*/  UMOV UR36, URZ ;  /* 0x0000003f00247c82 */ /* 0x000fd60008000000 */
.L_x_139:
[----:B------:R-:W-:Y:S01]  /*1710*/  LOP3.LUT R0, R18, 0x80, RZ, 0xc0, !PT ;  /* 0x0000008012007812 */ /* 0x000fe200078ec0ff */
[----:B------:R-:W3:Y:S01]  /*1720*/  S2UR UR51, SR_CgaCtaId ;  /* 0x00000000003379c3 */ /* 0x000ee20000008800 */
[----:B------:R-:W-:Y:S02]  /*1730*/  UMOV UR52, 0x400 ;  /* 0x0000040000347882 */ /* 0x000fe40000000000 */
[----:B------:R-:W-:-:S06]  /*1740*/  SHF.R.U32.HI R0, RZ, 0x7, R0 ;  /* 0x00000007ff007819 */ /* 0x000fcc0000011600 */
[----:B------:R-:W4:Y:S01]  /*1750*/  SHFL.IDX PT, R0, R0, RZ, 0x1f ;  /* 0x00001fff00007589 */ /* 0x000f2200000e0000 */
[----:B---3--:R-:W-:Y:S01]  /*1760*/  ULEA UR52, UR51, UR52, 0x18 ;  /* 0x0000003433347291 */ /* 0x008fe2000f8ec03f */
[----:B----4-:R-:W-:-:S13]  /*1770*/  R2UR UR4, R0 ;  /* 0x00000000000472ca */ /* 0x010fda00000e0000 */
[----:B------:R-:W-:-:S04]  /*1780*/  ULEA.HI UR5, UR4, UR4, URZ, 0x1 ;  /* 0x0000000404057291 */ /* 0x000fc8000f8f083f */
[----:B------:R-:W-:-:S04]  /*1790*/  ULOP3.LUT UR5, UR5, 0x7fffe, URZ, 0xc0, !UPT ;  /* 0x0007fffe05057892 */ /* 0x000fc8000f8ec03f */
[----:B------:R-:W-:-:S03]  /*17a0*/  UIADD3 UR5, UR4, -UR5, URZ ;  /* 0x8000000504057290 */ /* 0x000fc6000fffe03f */
[----:B------:R-:W-:Y:S01]  /*17b0*/  ULDC UR4, c[0x0][0x28c] ;  /* 0x0000a30000047ab9 */ /* 0x000fe20000000800 */
[----:B------:R-:W-:Y:S01]  /*17c0*/  ULEA UR5, UR5, UR52, 0xd ;  /* 0x0000003405057291 */ /* 0x000fe2000f8e683f */
[----:B------:R-:W-:-:S03]  /*17d0*/  ISETP.LT.AND P0, PT, RZ, UR4, PT ;  /* 0x00000004ff007c0c */ /* 0x000fc6000bf01270 */
[----:B------:R-:W-:-:S04]  /*17e0*/  UIADD3 UR5, UR5, 0x8400, URZ ;  /* 0x0000840005057890 */ /* 0x000fc8000fffe03f */
[----:B------:R-:W-:-:S04]  /*17f0*/  USHF.R.U32.HI UR5, URZ, 0x4, UR5 ;  /* 0x000000043f057899 */ /* 0x000fc80008011605 */
[----:B------:R-:W-:Y:S02]  /*1800*/  ULOP3.LUT UR44, UR5, 0x3fff, URZ, 0xc0, !UPT ;  /* 0x00003fff052c7892 */ /* 0x000fe4000f8ec03f */
[----:B-12---:R-:W-:Y:S10]  /*1810*/  @P0 BRA `(.L_x_23) ;  /* 0x0000000000400947 */ /* 0x006ff40003800000 */
[----:B------:R-:W-:Y:S01]  /*1820*/  MOV R0, 0x0 ;  /* 0x0000000000007802 */ /* 0x000fe20000000f00 */
[----:B------:R-:W-:Y:S01]  /*1830*/  ULDC.64 UR4, c[0x4][0x70] ;  /* 0x01001c0000047ab9 */ /* 0x000fe20000000a00 */
[----:B------:R-:W-:Y:S01]  /*1840*/  ULDC.64 UR6, c[0x4][0x8] ;  /* 0x0100020000067ab9 */ /* 0x000fe20000000a00 */
[----:B--2---:R-:W-:Y:S01]  /*1850*/  IMAD.U32 R4, RZ, RZ, UR4 ;  /* 0x00000004ff047e24 */ /* 0x004fe2000f8e00ff */
[----:B------:R2:W3:Y:S01]  /*1860*/  LDC.64 R14, c[0x4][R0] ;  /* 0x01000000000e7b82 */ /* 0x0004e20000000a00 */
[----:B------:R-:W-:Y:S01]  /*1870*/  IMAD.U32 R5, RZ, RZ, UR5 ;  /* 0x00000005ff057e24 */ /* 0x000fe2000f8e00ff */
[----:B------:R-:W-:Y:S01]  /*1880*/  ULDC.64 UR4, c[0x4][0x78] ;  /* 0x01001e0000047ab9 */ /* 0x000fe20000000a00 */
[----:B------:R-:W-:Y:S01]  /*1890*/  IMAD.U32 R10, RZ, RZ, UR6 ;  /* 0x00000006ff0a7e24 */ /* 0x000fe2000f8e00ff */
[----:B------:R-:W-:Y:S01]  /*18a0*/  MOV R13, RZ ;  /* 0x000000ff000d7202 */ /* 0x000fe20000000f00 */
[----:B------:R-:W-:Y:S02]  /*18b0*/  IMAD.U32 R6, RZ, RZ, UR4 ;  /* 0x00000004ff067e24 */ /* 0x000fe4000f8e00ff */
[----:B------:R-:W-:-:S02]  /*18c0*/  IMAD.U32 R7, RZ, RZ, UR5 ;  /* 0x00000005ff077e24 */ /* 0x000fc4000f8e00ff */
[----:B------:R-:W-:Y:S02]  /*18d0*/  IMAD.U32 R11, RZ, RZ, UR7 ;  /* 0x00000007ff0b7e24 */ /* 0x000fe4000f8e00ff */
[----:B------:R-:W-:Y:S02]  /*18e0*/  IMAD.MOV.U32 R8, RZ, RZ, 0x1e1 ;  /* 0x000001e1ff087424 */ /* 0x000fe400078e00ff */
[----:B--2---:R-:W-:-:S07]  /*18f0*/  IMAD.MOV.U32 R12, RZ, RZ, 0x1 ;  /* 0x00000001ff0c7424 */ /* 0x004fce00078e00ff */
[----:B------:R-:W-:-:S07]  /*1900*/  LEPC R20, `(.L_x_23) ;  /* 0x000000001014794e */ /* 0x000fce0000000000 */
[----:B-1-3-5:R-:W-:Y:S05]  /*1910*/  CALL.ABS.NOINC R14 ;  /* 0x000000000e007343 */ /* 0x02afea0003c00000 */
.L_x_23:
[----:B------:R-:W-:-:S13]  /*1920*/  ISETP.NE.AND P0, PT, R159, 0x3, PT ;  /* 0x000000039f00780c */ /* 0x000fda0003f05270 */
[----:B------:R-:W-:Y:S05]  /*1930*/  @!P0 BRA `(.L_x_24) ;  /* 0x0000000000048947 */ /* 0x000fea0003800000 */
[----:B-1----:R-:W-:Y:S01]  /*1940*/  BPT.TRAP 0x1 ;  /* 0x000000040000795c */ /* 0x002fe20000300000 */
.L_x_24:
[----:B------:R-:W-:Y:S02]  /*1950*/  IMAD.U32 R3, RZ, RZ, UR49 ;  /* 0x00000031ff037e24 */ /* 0x000fe4000f8e00ff */
[----:B------:R-:W-:-:S03]  /*1960*/  IMAD.U32 R0, RZ, RZ, UR48 ;  /* 0x00000030ff007e24 */ /* 0x000fc6000f8e00ff */
[----:B------:R-:W-:Y:S02]  /*1970*/  LEA R3, R3, UR52, 0x3 ;  /* 0x0000003403037c11 */ /* 0x000fe4000f8e18ff */
[----:B------:R-:W-:-:S04]  /*1980*/  SHF.L.U32 R0, R0, 0x1f, RZ ;  /* 0x0000001f00007819 */ /* 0x000fc800000006ff */
[----:B------:R3:W4:Y:S01]  /*1990*/  SYNCS.PHASECHK.TRANS64.TRYWAIT P1, [R3+URZ], R0 ;  /* 0x00000000030075a7 */ /* 0x000722000802017f */
[----:B------:R-:W-:Y:S05]  /*19a0*/  @!P0 BRA `(.L_x_25) ;  /* 0x0000000000048947 */ /* 0x000fea0003800000 */
[----:B-1----:R-:W-:Y:S01]  /*19b0*/  BPT.TRAP 0x1 ;  /* 0x000000040000795c */ /* 0x002fe20000300000 */
.L_x_25:
[----:B----4-:R-:W-:Y:S05]  /*19c0*/  @P1 BRA `(.L_x_26) ;  /* 0x0000000000081947 */ /* 0x010fea0003800000 */
[----:B------:R-:W4:Y:S02]  /*19d0*/  SYNCS.PHASECHK.TRANS64.TRYWAIT P1, [R3+URZ], R0 ;  /* 0x00000000030075a7 */ /* 0x000f24000802017f */
[----:B----4-:R-:W-:Y:S05]  /*19e0*/  @!P1 BRA `(.L_x_27) ;  /* 0x0000008000d89947 */ /* 0x010fea0003800000 */
.L_x_26:
[----:B------:R-:W-:-:S04]  /*19f0*/  UISETP.LT.AND UP0, UPT, UR50, 0x1, UPT ;  /* 0x000000013200788c */ /* 0x000fc8000bf01270 */
[----:B------:R-:W-:-:S06]  /*1a00*/  USEL UR4, UR50, 0x1, UP0 ;  /* 0x0000000132047887 */ /* 0x000fcc0008000000 */
[----:B---34-:R-:W-:Y:S01]  /*1a10*/  IMAD.U32 R0, RZ, RZ, UR4 ;  /* 0x00000004ff007e24 */ /* 0x018fe2000f8e00ff */
[----:B------:R-:W-:Y:S05]  /*1a20*/  WARPSYNC.ALL ;  /* 0x0000000000007948 */ /* 0x000fea0003800000 */
[----:B------:R-:W-:-:S04]  /*1a30*/  IADD3 R0, -R0, UR50, RZ ;  /* 0x0000003200007c10 */ /* 0x000fc8000fffe1ff */
[----:B------:R-:W-:Y:S01]  /*1a40*/  ISETP.GE.AND P1, PT, R0, 0x1, PT ;  /* 0x000000010000780c */ /* 0x000fe20003f26270 */
[----:B------:R-:W-:Y:S01]  /*1a50*/  UIADD3 UR4, UR52, 0x28400, URZ ;  /* 0x0002840034047890 */ /* 0x000fe2000fffe03f */
[----:B------:R-:W-:Y:S01]  /*1a60*/  WARPGROUP.ARRIVE ;  /* 0x00000000000079c5 */ /* 0x000fe20000000000 */
[----:B------:R-:W-:Y:S01]  /*1a70*/  UMOV UR9, 0x40000040 ;  /* 0x4000004000097882 */ /* 0x000fe20000000000 */
[----:B------:R-:W-:Y:S01]  /*1a80*/  UMOV UR11, 0x40000040 ;  /* 0x40000040000b7882 */ /* 0x000fe20000000000 */
[----:B------:R-:W-:-:S04]  /*1a90*/  USHF.R.U32.HI UR4, URZ, 0x4, UR4 ;  /* 0x000000043f047899 */ /* 0x000fc80008011604 */
[----:B------:R-:W-:Y:S02]  /*1aa0*/  ULOP3.LUT UR5, UR4, 0x3fff, URZ, 0xc0, !UPT ;  /* 0x00003fff04057892 */ /* 0x000fe4000f8ec03f */
[----:B------:R-:W-:Y:S02]  /*1ab0*/  ULOP3.LUT UR4, UR44, 0x10000, URZ, 0xfc, !UPT ;  /* 0x000100002c047892 */ /* 0x000fe4000f8efc3f */
[----:B------:R-:W-:Y:S02]  /*1ac0*/  ULOP3.LUT UR5, UR5, 0x10000, URZ, 0xfc, !UPT ;  /* 0x0001000005057892 */ /* 0x000fe4000f8efc3f */
[----:B------:R-:W-:Y:S02]  /*1ad0*/  ULEA UR6, UR49, UR4, 0xb ;  /* 0x0000000431067291 */ /* 0x000fe4000f8e583f */
[----:B------:R-:W-:-:S05]  /*1ae0*/  ULEA UR7, UR49, UR5, 0xa ;  /* 0x0000000531077291 */ /* 0x000fca000f8e503f */
[----:B------:R-:W-:Y:S02]  /*1af0*/  UMOV UR8, UR6 ;  /* 0x0000000600087c82 */ /* 0x000fe40008000000 */
[----:B------:R-:W-:Y:S02]  /*1b00*/  UMOV UR10, UR7 ;  /* 0x00000007000a7c82 */ /* 0x000fe40008000000 */
[----:B------:R-:W-:Y:S01]  /*1b10*/  HGMMA.64x128x16.F32.BF16 R88, gdesc[UR8], RZ, !UPT, gsb0 ;  /* 0x01e00000085879f0 */ /* 0x000fe2000c0018ff */
[----:B------:R-:W-:Y:S01]  /*1b20*/  UIADD3 UR8, UR6, 0x400, URZ ;  /* 0x0000040006087890 */ /* 0x000fe2000fffe03f */
[----:B------:R-:W-:Y:S01]  /*1b30*/  UMOV UR9, 0x40000040 ;  /* 0x4000004000097882 */ /* 0x000fe20000000000 */
[----:B------:R-:W-:Y:S02]  /*1b40*/  WARPGROUP.DEPBAR.LE gsb0, 0x0 ;  /* 0x00008000000079c5 */ /* 0x000fe40000010000 */
[----:B------:R-:W-:-:S07]  /*1b50*/  WARPGROUP.ARRIVE ;  /* 0x00000000000079c5 */ /* 0x000fce0000000000 */
[----:B------:R-:W-:Y:S01]  /*1b60*/  HGMMA.64x128x16.F32.BF16 R24, gdesc[UR8], RZ, !UPT, gsb0 ;  /* 0x01e00000081879f0 */ /* 0x000fe2000c0018ff */
[----:B------:R-:W-:Y:S02]  /*1b70*/  UIADD3 UR8, UR6, 0x2, URZ ;  /* 0x0000000206087890 */ /* 0x000fe4000fffe03f */
[----:B------:R-:W-:Y:S01]  /*1b80*/  UIADD3 UR10, UR7, 0x2, URZ ;  /* 0x00000002070a7890 */ /* 0x000fe2000fffe03f */
[----:B------:R-:W-:Y:S01]  /*1b90*/  UMOV UR9, 0x40000040 ;  /* 0x4000004000097882 */ /* 0x000fe20000000000 */
[----:B------:R-:W-:Y:S01]  /*1ba0*/  UMOV UR11, 0x40000040 ;  /* 0x40000040000b7882 */ /* 0x000fe20000000000 */
[----:B------:R-:W-:Y:S02]  /*1bb0*/  WARPGROUP.DEPBAR.LE gsb0, 0x0 ;  /* 0x00008000000079c5 */ /* 0x000fe40000010000 */
[----:B------:R-:W-:-:S06]  /*1bc0*/  WARPGROUP.ARRIVE ;  /* 0x00000000000079c5 */ /* 0x000fcc0000000000 */
[----:B------:R-:W-:Y:S01]  /*1bd0*/  HGMMA.64x128x16.F32.BF16 R88, gdesc[UR8], R88, gsb0 ;  /* 0x01e00000085879f0 */ /* 0x000fe20008001858 */
[----:B------:R-:W-:Y:S01]  /*1be0*/  UIADD3 UR8, UR6, 0x402, URZ ;  /* 0x0000040206087890 */ /* 0x000fe2000fffe03f */
[----:B------:R-:W-:Y:S01]  /*1bf0*/  UMOV UR9, 0x40000040 ;  /* 0x4000004000097882 */ /* 0x000fe20000000000 */
[----:B------:R-:W-:Y:S02]  /*1c00*/  WARPGROUP.DEPBAR.LE gsb0, 0x0 ;  /* 0x00008000000079c5 */ /* 0x000fe40000010000 */
[----:B------:R-:W-:-:S07]  /*1c10*/  WARPGROUP.ARRIVE ;  /* 0x00000000000079c5 */ /* 0x000fce0000000000 */
[----:B------:R-:W-:Y:S01]  /*1c20*/  HGMMA.64x128x16.F32.BF16 R24, gdesc[UR8], R24, gsb0 ;  /* 0x01e00000081879f0 */ /* 0x000fe20008001818 */
        /* <DEDUP_REMOVED lines=23> */
[----:B------:R-:W-:Y:S03]  /*1da0*/  HGMMA.64x128x16.F32.BF16 R24, gdesc[UR8], R24, gsb0 ;  /* 0x01e00000081879f0 */ /* 0x000fe60008001818 */
[----:B------:R-:W-:Y:S02]  /*1db0*/  WARPGROUP.DEPBAR.LE gsb0, 0x0 ;  /* 0x00008000000079c5 */ /* 0x000fe40000010000 */
[----:B------:R-:W-:Y:S05]  /*1dc0*/  @!P1 BRA `(.L_x_28) ;  /* 0x0000000400609947 */ /* 0x000fea0003800000 */
[----:B------:R-:W-:Y:S02]  /*1dd0*/  UIADD3 UR6, UR49, 0x1, URZ ;  /* 0x0000000131067890 */ /* 0x000fe4000fffe03f */
[----:B------:R-:W-:Y:S02]  /*1de0*/  IMAD.U32 R3, RZ, RZ, UR49 ;  /* 0x00000031ff037e24 */ /* 0x000fe4000f8e00ff */
[----:B------:R-:W-:-:S04]  /*1df0*/  UISETP.NE.AND UP0, UPT, UR6, 0x4, UPT ;  /* 0x000000040600788c */ /* 0x000fc8000bf05270 */
[----:B------:R-:W-:Y:S02]  /*1e00*/  USEL UR7, URZ, 0x1, UP0 ;  /* 0x000000013f077887 */ /* 0x000fe40008000000 */
[----:B------:R-:W-:Y:S02]  /*1e10*/  USEL UR6, UR6, URZ, UP0 ;  /* 0x0000003f06067287 */ /* 0x000fe40008000000 */
[----:B------:R-:W-:-:S06]  /*1e20*/  ULOP3.LUT UR7, UR48, UR7, URZ, 0x3c, !UPT ;  /* 0x0000000730077292 */ /* 0x000fcc000f8e3c3f */
[----:B------:R-:W-:-:S07]  /*1e30*/  IMAD.U32 R6, RZ, RZ, UR7 ;  /* 0x00000007ff067e24 */ /* 0x000fce000f8e00ff */
.L_x_35:
[----:B------:R-:W-:Y:S05]  /*1e40*/  @!P0 BRA `(.L_x_29) ;  /* 0x0000000000048947 */ /* 0x000fea0003800000 */
[----:B-1----:R-:W-:Y:S01]  /*1e50*/  BPT.TRAP 0x1 ;  /* 0x000000040000795c */ /* 0x002fe20000300000 */
.L_x_29:
[----:B------:R-:W-:Y:S01]  /*1e60*/  ULEA UR7, UR6, UR52, 0x3 ;  /* 0x0000003406077291 */ /* 0x000fe2000f8e183f */
[----:B--2---:R-:W-:-:S08]  /*1e70*/  SHF.L.U32 R4, R6, 0x1f, RZ ;  /* 0x0000001f06047819 */ /* 0x004fd000000006ff */
[----:B------:R2:W3:Y:S01]  /*1e80*/  SYNCS.PHASECHK.TRANS64.TRYWAIT P1, [UR7], R4 ;  /* 0x00000004ff0075a7 */ /* 0x0004e20008020147 */
[----:B------:R-:W-:Y:S05]  /*1e90*/  @!P0 BRA `(.L_x_30) ;  /* 0x0000000000048947 */ /* 0x000fea0003800000 */
[----:B-1----:R-:W-:Y:S01]  /*1ea0*/  BPT.TRAP 0x1 ;  /* 0x000000040000795c */ /* 0x002fe20000300000 */
.L_x_30:
[----:B---3--:R-:W-:Y:S05]  /*1eb0*/  @P1 BRA `(.L_x_31) ;  /* 0x0000000000081947 */ /* 0x008fea0003800000 */
[----:B------:R-:W3:Y:S02]  /*1ec0*/  SYNCS.PHASECHK.TRANS64.TRYWAIT P1, [UR7], R4 ;  /* 0x00000004ff0075a7 */ /* 0x000ee40008020147 */
[----:B---3--:R-:W-:Y:S05]  /*1ed0*/  @!P1 BRA `(.L_x_32) ;  /* 0x0000007c00b09947 */ /* 0x008fea0003800000 */
.L_x_31:
[----:B------:R-:W-:Y:S01]  /*1ee0*/  ULEA UR7, UR6, UR4, 0xb ;  /* 0x0000000406077291 */ /* 0x000fe2000f8e583f */
[----:B------:R-:W-:Y:S01]  /*1ef0*/  WARPGROUP.ARRIVE ;  /* 0x00000000000079c5 */ /* 0x000fe20000000000 */
[----:B------:R-:W-:Y:S01]  /*1f00*/  ULEA UR12, UR6, UR5, 0xa ;  /* 0x00000005060c7291 */ /* 0x000fe2000f8e503f */
[----:B------:R-:W-:Y:S01]  /*1f10*/  UMOV UR9, 0x40000040 ;  /* 0x4000004000097882 */ /* 0x000fe20000000000 */
[----:B------:R-:W-:-:S03]  /*1f20*/  UMOV UR11, 0x40000040 ;  /* 0x40000040000b7882 */ /* 0x000fc60000000000 */
[----:B------:R-:W-:Y:S02]  /*1f30*/  UMOV UR8, UR7 ;  /* 0x0000000700087c82 */ /* 0x000fe40008000000 */
[----:B------:R-:W-:Y:S02]  /*1f40*/  UMOV UR10, UR12 ;  /* 0x0000000c000a7c82 */ /* 0x000fe40008000000 */
        /* <DEDUP_REMOVED lines=44> */
[----:B-1----:R-:W-:Y:S01]  /*2210*/  BPT.TRAP 0x1 ;  /* 0x000000040000795c */ /* 0x002fe20000300000 */
.L_x_33:
[----:B------:R-:W-:-:S13]  /*2220*/  ISETP.NE.AND P1, PT, R152, RZ, PT ;  /* 0x000000ff9800720c */ /* 0x000fda0003f25270 */
[----:B--23--:R-:W-:-:S05]  /*2230*/  @P1 LEA R4, R3, UR52, 0x3 ;  /* 0x0000003403041c11 */ /* 0x00cfca000f8e18ff */
[----:B------:R-:W-:-:S05]  /*2240*/  @P1 VIADD R4, R4, 0x20 ;  /* 0x0000002004041836 */ /* 0x000fca0000000000 */
[----:B------:R-:W-:-:S04]  /*2250*/  @P1 PRMT R4, R153, 0x654, R4 ;  /* 0x0000065499041816 */ /* 0x000fc80000000004 */
[----:B------:R2:W-:Y:S01]  /*2260*/  @P1 SYNCS.ARRIVE.TRANS64.RED.A1T0 RZ, [R4+URZ], RZ ;  /* 0x000000ff04ff19a7 */ /* 0x0005e2000810043f */
[----:B------:R-:W-:-:S13]  /*2270*/  ISETP.GT.U32.AND P1, PT, R22, 0x1, PT ;  /* 0x000000011600780c */ /* 0x000fda0003f24070 */
[----:B--2---:R-:W-:Y:S05]  /*2280*/  @P1 BRA `(.L_x_34) ;  /* 0x0000000000041947 */ /* 0x004fea0003800000 */
[----:B-1----:R-:W-:Y:S01]  /*2290*/  BPT.TRAP 0x1 ;  /* 0x000000040000795c */ /* 0x002fe20000300000 */
.L_x_34:
[----:B------:R-:W-:Y:S01]  /*22a0*/  UIADD3 UR6, UR6, 0x1, URZ ;  /* 0x0000000106067890 */ /* 0x000fe2000fffe03f */
[C---:B------:R-:W-:Y:S01]  /*22b0*/  ISETP.GT.AND P2, PT, R0.reuse, 0x1, PT ;  /* 0x000000010000780c */ /* 0x040fe20003f44270 */
[----:B------:R-:W-:Y:S02]  /*22c0*/  VIADD R3, R3, 0x1 ;  /* 0x0000000103037836 */ /* 0x000fe40000000000 */
[----:B------:R-:W-:Y:S01]  /*22d0*/  UISETP.NE.AND UP0, UPT, UR6, 0x4, UPT ;  /* 0x000000040600788c */ /* 0x000fe2000bf05270 */
[----:B------:R-:W-:Y:S02]  /*22e0*/  VIADD R0, R0, 0xffffffff ;  /* 0xffffffff00007836 */ /* 0x000fe40000000000 */
[C---:B------:R-:W-:Y:S01]  /*22f0*/  ISETP.NE.AND P1, PT, R3.reuse, 0x4, PT ;  /* 0x000000040300780c */ /* 0x040fe20003f25270 */
[----:B------:R-:W-:Y:S02]  /*2300*/  USEL UR7, URZ, 0x1, UP0 ;  /* 0x000000013f077887 */ /* 0x000fe40008000000 */
[----:B------:R-:W-:Y:S01]  /*2310*/  USEL UR6, UR6, URZ, UP0 ;  /* 0x0000003f06067287 */ /* 0x000fe20008000000 */
[----:B------:R-:W-:-:S03]  /*2320*/  SEL R3, R3, RZ, P1 ;  /* 0x000000ff03037207 */ /* 0x000fc60000800000 */
[----:B------:R-:W-:Y:S01]  /*2330*/  LOP3.LUT R6, R6, UR7, RZ, 0x3c, !PT ;  /* 0x0000000706067c12 */ /* 0x000fe2000f8e3cff */
[----:B------:R-:W-:Y:S07]  /*2340*/  @P2 BRA `(.L_x_35) ;  /* 0xfffffff800bc2947 */ /* 0x000fee000383ffff */
.L_x_28:
[----:B------:R-:W3:Y:S02]  /*2350*/  LDC R0, c[0x0][0x28c] ;  /* 0x0000a300ff007b82 */ /* 0x000ee40000000800 */
[----:B---3--:R-:W-:-:S13]  /*2360*/  ISETP.GE.AND P1, PT, R0, 0x1, PT ;  /* 0x000000010000780c */ /* 0x008fda0003f26270 */
[----:B------:R-:W-:Y:S05]  /*2370*/  @!P1 BRA `(.L_x_36) ;  /* 0x0000000000449947 */ /* 0x000fea0003800000 */
[----:B------:R-:W-:Y:S05]  /*2380*/  @!P0 BRA `(.L_x_37) ;  /* 0x0000000000048947 */ /* 0x000fea0003800000 */
[----:B-1----:R-:W-:Y:S01]  /*2390*/  BPT.TRAP 0x1 ;  /* 0x000000040000795c */ /* 0x002fe20000300000 */
.L_x_37:
[----:B------:R-:W-:Y:S01]  /*23a0*/  ISETP.NE.AND P0, PT, R152, RZ, PT ;  /* 0x000000ff9800720c */ /* 0x000fe20003f05270 */
[----:B------:R-:W-:Y:S01]  /*23b0*/  UISETP.LT.AND UP1, UPT, UR50, 0x1, UPT ;  /* 0x000000013200788c */ /* 0x000fe2000bf21270 */
[----:B------:R-:W-:-:S11]  /*23c0*/  MOV R3, UR52 ;  /* 0x0000003400037c02 */ /* 0x000fd60008000f00 */
[----:B------:R-:W-:-:S05]  /*23d0*/  VOTEU.ANY UP0, P0 ;  /* 0x00000000003f7886 */ /* 0x000fca0000000100 */
[----:B------:R-:W-:-:S04]  /*23e0*/  @UP0 USEL UR4, UR50, 0x1, UP1 ;  /* 0x0000000132040887 */ /* 0x000fc80008800000 */
[----:B------:R-:W-:-:S06]  /*23f0*/  @UP0 UIADD3 UR4, UR49, UR50, -UR4 ;  /* 0x0000003231040290 */ /* 0x000fcc000fffe804 */
[----:B------:R-:W-:-:S04]  /*2400*/  IMAD.U32 R0, RZ, RZ, UR4 ;  /* 0x00000004ff007e24 */ /* 0x000fc8000f8e00ff */
[----:B------:R-:W-:-:S05]  /*2410*/  @P0 IMAD.SHL.U32 R0, R0, 0x8, RZ ;  /* 0x0000000800000824 */ /* 0x000fca00078e00ff */
[----:B------:R-:W-:-:S04]  /*2420*/  @P0 LOP3.LUT R0, R0, 0x18, RZ, 0xc0, !PT ;  /* 0x0000001800000812 */ /* 0x000fc800078ec0ff */
[----:B------:R-:W-:-:S04]  /*2430*/  @P0 IADD3 R0, R3, 0x20, R0 ;  /* 0x0000002003000810 */ /* 0x000fc80007ffe000 */
[----:B------:R-:W-:-:S04]  /*2440*/  @P0 PRMT R0, R153, 0x654, R0 ;  /* 0x0000065499000816 */ /* 0x000fc80000000000 */
[----:B------:R3:W-:Y:S01]  /*2450*/  @P0 SYNCS.ARRIVE.TRANS64.RED.A1T0 RZ, [R0+URZ], RZ ;  /* 0x000000ff00ff09a7 */ /* 0x0007e2000810043f */
[----:B------:R-:W-:-:S13]  /*2460*/  ISETP.GT.U32.AND P0, PT, R22, 0x1, PT ;  /* 0x000000011600780c */ /* 0x000fda0003f04070 */
[----:B---3--:R-:W-:Y:S05]  /*2470*/  @P0 BRA `(.L_x_36) ;  /* 0x0000000000040947 */ /* 0x008fea0003800000 */
[----:B-1----:R-:W-:Y:S01]  /*2480*/  BPT.TRAP 0x1 ;  /* 0x000000040000795c */ /* 0x002fe20000300000 */
.L_x_36:
[----:B------:R-:W-:Y:S01]  /*2490*/  UIADD3 UR4, UR52, 0x200, URZ ;  /* 0x0000020034047890 */ /* 0x000fe2000fffe03f */
[----:B------:R-:W-:Y:S02]  /*24a0*/  R2UR UR46, R23 ;  /* 0x00000000172e72ca */ /* 0x000fe400000e0000 */
[----:B------:R-:W-:Y:S01]  /*24b0*/  R2UR UR45, R158 ;  /* 0x000000009e2d72ca */ /* 0x000fe200000e0000 */
[----:B------:R-:W-:-:S06]  /*24c0*/  ULOP3.LUT UP0, URZ, UR4, 0x1bf, URZ, 0xc0, !UPT ;  /* 0x000001bf043f7892 */ /* 0x000fcc000f80c03f */
[----:B------:R-:W-:-:S04]  /*24d0*/  PLOP3.LUT P0, PT, PT, PT, UP0, 0x80, 0x0 ;  /* 0x000000000000781c */ /* 0x000fc80003f0f008 */
[----:B------:R-:W-:Y:S02]  /*24e0*/  USHF.L.U32 UR46, UR46, 0x8, URZ ;  /* 0x000000082e2e7899 */ /* 0x000fe4000800063f */
[----:B------:R-:W-:-:S07]  /*24f0*/  USHF.L.U32 UR45, UR45, 0x7, URZ ;  /* 0x000000072d2d7899 */ /* 0x000fce000800063f */
[----:B------:R-:W-:Y:S05]  /*2500*/  @!P0 BRA `(.L_x_38) ;  /* 0x00000000007c8947 */ /* 0x000fea0003800000 */
[----:B------:R-:W-:Y:S01]  /*2510*/  MOV R23, 0x0 ;  /* 0x0000000000177802 */ /* 0x000fe20000000f00 */
[----:B------:R-:W-:Y:S01]  /*2520*/  ULDC.64 UR4, c[0x4][0x80] ;  /* 0x0100200000047ab9 */ /* 0x000fe20000000a00 */
[----:B------:R-:W-:Y:S01]  /*2530*/  ULDC.64 UR6, c[0x4][0x10] ;  /* 0x0100040000067ab9 */ /* 0x000fe20000000a00 */
[----:B--2---:R-:W-:Y:S01]  /*2540*/  IMAD.U32 R4, RZ, RZ, UR4 ;  /* 0x00000004ff047e24 */ /* 0x004fe2000f8e00ff */
[----:B------:R2:W3:Y:S01]  /*2550*/  LDC.64 R14, c[0x4][R23] ;  /* 0x01000000170e7b82 */ /* 0x0004e20000000a00 */
[----:B------:R-:W-:Y:S01]  /*2560*/  IMAD.U32 R5, RZ, RZ, UR5 ;  /* 0x00000005ff057e24 */ /* 0x000fe2000f8e00ff */
[----:B------:R-:W-:Y:S01]  /*2570*/  ULDC.64 UR4, c[0x4][0x88] ;  /* 0x0100220000047ab9 */ /* 0x000fe20000000a00 */
[----:B------:R-:W-:Y:S02]  /*2580*/  IMAD.U32 R10, RZ, RZ, UR6 ;  /* 0x00000006ff0a7e24 */ /* 0x000fe4000f8e00ff */
[----:B------:R-:W-:Y:S02]  /*2590*/  IMAD.U32 R6, RZ, RZ, UR4 ;  /* 0x00000004ff067e24 */ /* 0x000fe4000f8e00ff */
[----:B------:R-:W-:-:S02]  /*25a0*/  IMAD.U32 R7, RZ, RZ, UR5 ;  /* 0x00000005ff077e24 */ /* 0x000fc4000f8e00ff */
[----:B------:R-:W-:Y:S02]  /*25b0*/  IMAD.U32 R11, RZ, RZ, UR7 ;  /* 0x00000007ff0b7e24 */ /* 0x000fe4000f8e00ff */
[----:B------:R-:W-:Y:S02]  /*25c0*/  IMAD.MOV.U32 R8, RZ, RZ, 0x70 ;  /* 0x00000070ff087424 */ /* 0x000fe400078e00ff */
[----:B------:R-:W-:Y:S02]  /*25d0*/  IMAD.MOV.U32 R12, RZ, RZ, 0x1 ;  /* 0x00000001ff0c7424 */ /* 0x000fe400078e00ff */
[----:B--2---:R-:W-:-:S07]  /*25e0*/  IMAD.MOV.U32 R13, RZ, RZ, RZ ;  /* 0x000000ffff0d7224 */ /* 0x004fce00078e00ff */
[----:B------:R-:W-:-:S07]  /*25f0*/  LEPC R20, `(.L_x_39) ;  /* 0x000000001014794e */ /* 0x000fce0000000000 */
[----:B-1-3-5:R-:W-:Y:S05]  /*2600*/  CALL.ABS.NOINC R14 ;  /* 0x000000000e007343 */ /* 0x02afea0003c00000 */
.L_x_39:
[----:B------:R1:W2:Y:S01]  /*2610*/  LDC.64 R14, c[0x4][R23] ;  /* 0x01000000170e7b82 */ /* 0x0002a20000000a00 */
[----:B------:R-:W-:Y:S01]  /*2620*/  ULDC.64 UR4, c[0x4][0x80] ;  /* 0x0100200000047ab9 */ /* 0x000fe20000000a00 */
[----:B------:R-:W-:Y:S01]  /*2630*/  ULDC.64 UR6, c[0x4][0x10] ;  /* 0x0100040000067ab9 */ /* 0x000fe20000000a00 */
[----:B------:R-:W-:Y:S01]  /*2640*/  IMAD.U32 R4, RZ, RZ, UR4 ;  /* 0x00000004ff047e24 */ /* 0x000fe2000f8e00ff */
[----:B------:R-:W-:Y:S01]  /*2650*/  MOV R5, UR5 ;  /* 0x0000000500057c02 */ /* 0x000fe20008000f00 */
[----:B------:R-:W-:Y:S01]  /*2660*/  ULDC.64 UR4, c[0x4][0x88] ;  /* 0x0100220000047ab9 */ /* 0x000fe20000000a00 */
[----:B------:R-:W-:Y:S02]  /*2670*/  IMAD.U32 R10, RZ, RZ, UR6 ;  /* 0x00000006ff0a7e24 */ /* 0x000fe4000f8e00ff */
[----:B------:R-:W-:Y:S02]  /*2680*/  IMAD.U32 R6, RZ, RZ, UR4 ;  /* 0x00000004ff067e24 */ /* 0x000fe4000f8e00ff */
[----:B------:R-:W-:-:S02]  /*2690*/  IMAD.U32 R7, RZ, RZ, UR5 ;  /* 0x00000005ff077e24 */ /* 0x000fc4000f8e00ff */
[----:B------:R-:W-:Y:S02]  /*26a0*/  IMAD.U32 R11, RZ, RZ, UR7 ;  /* 0x00000007ff0b7e24 */ /* 0x000fe4000f8e00ff */
[----:B------:R-:W-:Y:S02]  /*26b0*/  IMAD.MOV.U32 R8, RZ, RZ, 0x70 ;  /* 0x00000070ff087424 */ /* 0x000fe400078e00ff */
[----:B------:R-:W-:Y:S02]  /*26c0*/  IMAD.MOV.U32 R12, RZ, RZ, 0x1 ;  /* 0x00000001ff0c7424 */ /* 0x000fe400078e00ff */
[----:B-1----:R-:W-:-:S07]  /*26d0*/  IMAD.MOV.U32 R13, RZ, RZ, RZ ;  /* 0x000000ffff0d7224 */ /* 0x002fce00078e00ff */
[----:B------:R-:W-:-:S07]  /*26e0*/  LEPC R20, `(.L_x_38) ;  /* 0x000000001014794e */ /* 0x000fce0000000000 */
[----:B--2---:R-:W-:Y:S05]  /*26f0*/  CALL.ABS.NOINC R14 ;  /* 0x000000000e007343 */ /* 0x004fea0003c00000 */
.L_x_38:
[----:B------:R-:W-:Y:S02]  /*2700*/  ULDC.64 UR4, c[0x0][0x590] ;  /* 0x0001640000047ab9 */ /* 0x000fe40000000a00 */
[----:B------:R-:W-:Y:S02]  /*2710*/  IMAD.U32 R163, RZ, RZ, UR4 ;  /* 0x00000004ffa37e24 */ /* 0x000fe4000f8e00ff */
[----:B------:R-:W-:-:S03]  /*2720*/  IMAD.U32 R165, RZ, RZ, UR5 ;  /* 0x00000005ffa57e24 */ /* 0x000fc6000f8e00ff */
[----:B------:R-:W-:-:S04]  /*2730*/  ISETP.NE.U32.AND P2, PT, R163, RZ, PT ;  /* 0x000000ffa300720c */ /* 0x000fc80003f45070 */
[----:B------:R-:W-:-:S13]  /*2740*/  ISETP.NE.AND.EX P2, PT, R165, RZ, PT, P2 ;  /* 0x000000ffa500720c */ /* 0x000fda0003f45320 */
[----:B------:R-:W-:Y:S05]  /*2750*/  @!P2 BRA `(.L_x_40) ;  /* 0x000000000034a947 */ /* 0x000fea0003800000 */
[----:B------:R-:W-:Y:S02]  /*2760*/  ULDC.64 UR4, c[0x0][0x588] ;  /* 0x0001620000047ab9 */ /* 0x000fe40000000a00 */
[----:B------:R-:W-:-:S04]  /*2770*/  ISETP.NE.U32.AND P0, PT, RZ, UR4, PT ;  /* 0x00000004ff007c0c */ /* 0x000fc8000bf05070 */
[----:B------:R-:W-:-:S13]  /*2780*/  ISETP.NE.AND.EX P0, PT, RZ, UR5, PT, P0 ;  /* 0x00000005ff007c0c */ /* 0x000fda000bf05300 */
[----:B------:R-:W-:Y:S05]  /*2790*/  @!P0 BRA `(.L_x_41) ;  /* 0x0000000000188947 */ /* 0x000fea0003800000 */
[----:B--2---:R-:W2:Y:S01]  /*27a0*/  LDC.64 R4, c[0x0][0x588] ;  /* 0x00016200ff047b82 */ /* 0x004ea20000000a00 */
[----:B------:R-:W-:-:S04]  /*27b0*/  IMAD R3, R163, UR47, RZ ;  /* 0x0000002fa3037c24 */ /* 0x000fc8000f8e02ff */
[----:B--2---:R-:W-:-:S05]  /*27c0*/  IMAD.WIDE R4, R3, 0x4, R4 ;  /* 0x0000000403047825 */ /* 0x004fca00078e0204 */
[----:B-----5:R3:W5:Y:S01]  /*27d0*/  LDG.E R155, desc[UR42][R4.64] ;  /* 0x0000002a049b7981 */ /* 0x020762000c1e1900 */
[----:B------:R-:W-:Y:S01]  /*27e0*/  IMAD.MOV.U32 R154, RZ, RZ, 0x1 ;  /* 0x00000001ff9a7424 */ /* 0x000fe200078e00ff */
[----:B------:R-:W-:Y:S06]  /*27f0*/  BRA `(.L_x_40) ;  /* 0x00000000000c7947 */ /* 0x000fec0003800000 */
.L_x_41:
[----:B------:R-:W-:Y:S01]  /*2800*/  ULDC UR4, c[0x0][0x580] ;  /* 0x0001600000047ab9 */ /* 0x000fe20000000800 */
[----:B------:R-:W-:Y:S01]  /*2810*/  MOV R154, 0x1 ;  /* 0x00000001009a7802 */ /* 0x000fe20000000f00 */
[----:B-----5:R-:W-:-:S07]  /*2820*/  IMAD.U32 R155, RZ, RZ, UR4 ;  /* 0x00000004ff9b7e24 */ /* 0x020fce000f8e00ff */
.L_x_40:
[----:B------:R-:W4:Y:S02]  /*2830*/  LDC.64 R6, c[0x0][0x5b0] ;  /* 0x00016c00ff067b82 */ /* 0x000f240000000a00 */
[----:B----4-:R-:W-:-:S04]  /*2840*/  ISETP.NE.U32.AND P0, PT, R6, RZ, PT ;  /* 0x000000ff0600720c */ /* 0x010fc80003f05070 */
[----:B------:R-:W-:-:S13]  /*2850*/  ISETP.NE.AND.EX P0, PT, R7, RZ, PT, P0 ;  /* 0x000000ff0700720c */ /* 0x000fda0003f05300 */
[----:B------:R-:W-:Y:S05]  /*2860*/  @!P0 BRA `(.L_x_42) ;  /* 0x00000000002c8947 */ /* 0x000fea0003800000 */
[----:B------:R-:W-:Y:S02]  /*2870*/  ULDC.64 UR4, c[0x0][0x5a8] ;  /* 0x00016a0000047ab9 */ /* 0x000fe40000000a00 */
[----:B------:R-:W-:-:S04]  /*2880*/  ISETP.NE.U32.AND P0, PT, RZ, UR4, PT ;  /* 0x00000004ff007c0c */ /* 0x000fc8000bf05070 */
[----:B------:R-:W-:-:S13]  /*2890*/  ISETP.NE.AND.EX P0, PT, RZ, UR5, PT, P0 ;  /* 0x00000005ff007c0c */ /* 0x000fda000bf05300 */
[----:B------:R-:W-:Y:S05]  /*28a0*/  @!P0 BRA `(.L_x_43) ;  /* 0x0000000000148947 */ /* 0x000fea0003800000 */
[----:B--23--:R-:W2:Y:S01]  /*28b0*/  LDC.64 R4, c[0x0][0x5a8] ;  /* 0x00016a00ff047b82 */ /* 0x00cea20000000a00 */
[----:B------:R-:W-:-:S04]  /*28c0*/  IMAD R3, R6, UR47, RZ ;  /* 0x0000002f06037c24 */ /* 0x000fc8000f8e02ff */
[----:B--2---:R-:W-:-:S05]  /*28d0*/  IMAD.WIDE R4, R3, 0x4, R4 ;  /* 0x0000000403047825 */ /* 0x004fca00078e0204 */
[----:B-----5:R4:W5:Y:S01]  /*28e0*/  LDG.E R156, desc[UR42][R4.64] ;  /* 0x0000002a049c7981 */ /* 0x020962000c1e1900 */
[----:B------:R-:W-:Y:S05]  /*28f0*/  BRA `(.L_x_42) ;  /* 0x0000000000087947 */ /* 0x000fea0003800000 */
.L_x_43:
[----:B------:R-:W-:Y:S02]  /*2900*/  ULDC UR4, c[0x0][0x5a0] ;  /* 0x0001680000047ab9 */ /* 0x000fe40000000800 */
[----:B-----5:R-:W-:-:S07]  /*2910*/  IMAD.U32 R156, RZ, RZ, UR4 ;  /* 0x00000004ff9c7e24 */ /* 0x020fce000f8e00ff */
.L_x_42:
[----:B------:R-:W-:Y:S01]  /*2920*/  ULDC.64 UR4, c[0x0][0x588] ;  /* 0x0001620000047ab9 */ /* 0x000fe20000000a00 */
[----:B------:R-:W-:Y:S01]  /*2930*/  ISETP.NE.U32.AND P1, PT, R163, RZ, PT ;  /* 0x000000ffa300720c */ /* 0x000fe20003f25070 */
[----:B------:R-:W-:Y:S02]  /*2940*/  UISETP.NE.U32.AND UP0, UPT, UR4, URZ, UPT ;  /* 0x0000003f0400728c */ /* 0x000fe4000bf05070 */
[----:B------:R-:W-:Y:S02]  /*2950*/  ISETP.NE.U32.AND P3, PT, RZ, UR4, PT ;  /* 0x00000004ff007c0c */ /* 0x000fe4000bf65070 */
[----:B------:R-:W-:Y:S01]  /*2960*/  ISETP.NE.AND.EX P5, PT, R165, RZ, PT, P1 ;  /* 0x000000ffa500720c */ /* 0x000fe20003fa5310 */
[----:B------:R-:W-:Y:S02]  /*2970*/  UISETP.NE.AND.EX UP0, UPT, UR5, URZ, UPT, UP0 ;  /* 0x0000003f0500728c */ /* 0x000fe4000bf05300 */
[----:B------:R-:W-:Y:S02]  /*2980*/  ISETP.NE.AND.EX P3, PT, RZ, UR5, PT, P3 ;  /* 0x00000005ff007c0c */ /* 0x000fe4000bf65330 */
[----:B------:R-:W-:-:S02]  /*2990*/  PLOP3.LUT P0, PT, PT, PT, PT, 0x8, 0x0 ;  /* 0x000000000000781c */ /* 0x000fc40003f0e170 */
[----:B------:R-:W-:-:S04]  /*29a0*/  PLOP3.LUT P4, PT, PT, PT, UP0, 0x80, 0x0 ;  /* 0x000000000000781c */ /* 0x000fc80003f8f008 */
[----:B------:R-:W-:-:S05]  /*29b0*/  PLOP3.LUT P4, PT, P4, PT, PT, 0x8, 0x0 ;  /* 0x000000000000781c */ /* 0x000fca000278e170 */
[----:B------:R-:W-:Y:S08]  /*29c0*/  @P3 BRA P5, `(.L_x_44) ;  /* 0x0000000000243947 */ /* 0x000ff00002800000 */
[----:B------:R-:W-:Y:S04]  /*29d0*/  BSSY B0, `(.L_x_44) ;  /* 0x0000008000007945 */ /* 0x000fe80003800000 */
[----:B------:R-:W-:Y:S05]  /*29e0*/  @!P2 BRA `(.L_x_45) ;  /* 0x000000000014a947 */ /* 0x000fea0003800000 */
[----:B------:R-:W-:Y:S02]  /*29f0*/  LOP3.LUT P3, RZ, R154, 0xff, RZ, 0xc0, !PT ;  /* 0x000000ff9aff7812 */ /* 0x000fe4000786c0ff */
[----:B------:R-:W-:-:S11]  /*2a00*/  PLOP3.LUT P0, PT, P4, PT, PT, 0x80, 0x0 ;  /* 0x000000000000781c */ /* 0x000fd6000270f070 */
[----:B------:R-:W-:Y:S05]  /*2a10*/  @!P3 BRA `(.L_x_46) ;  /* 0x00000000000cb947 */ /* 0x000fea0003800000 */
[----:B-----5:R-:W-:Y:S01]  /*2a20*/  FSETP.EQ.AND P0, PT, R155, RZ, PT ;  /* 0x000000ff9b00720b */ /* 0x020fe20003f02000 */
[----:B------:R-:W-:-:S12]  /*2a30*/  BRA `(.L_x_46) ;  /* 0x0000000000047947 */ /* 0x000fd80003800000 */
.L_x_45:
[----:B-----5:R-:W-:-:S13]  /*2a40*/  FSETP.EQ.AND P0, PT, R155, RZ, PT ;  /* 0x000000ff9b00720b */ /* 0x020fda0003f02000 */
.L_x_46:
[----:B-1----:R-:W-:Y:S05]  /*2a50*/  BSYNC B0 ;  /* 0x0000000000007941 */ /* 0x002fea0003800000 */
.L_x_44:
[----:B------:R-:W-:Y:S04]  /*2a60*/  BSSY B0, `(.L_x_47) ;  /* 0x0000007000007945 */ /* 0x000fe80003800000 */
[----:B------:R-:W-:Y:S05]  /*2a70*/  @!P2 BRA `(.L_x_48) ;  /* 0x000000000010a947 */ /* 0x000fea0003800000 */
[----:B------:R-:W-:-:S13]  /*2a80*/  LOP3.LUT P2, RZ, R154, 0xff, RZ, 0xc0, !PT ;  /* 0x000000ff9aff7812 */ /* 0x000fda000784c0ff */
[----:B------:R-:W-:Y:S05]  /*2a90*/  @!P2 BRA `(.L_x_49) ;  /* 0x00000000000ca947 */ /* 0x000fea0003800000 */
[----:B-----5:R-:W-:Y:S01]  /*2aa0*/  FSETP.EQ.AND P4, PT, R155, RZ, PT ;  /* 0x000000ff9b00720b */ /* 0x020fe20003f82000 */
[----:B------:R-:W-:-:S12]  /*2ab0*/  BRA `(.L_x_49) ;  /* 0x0000000000047947 */ /* 0x000fd80003800000 */
.L_x_48:
[----:B-----5:R-:W-:-:S13]  /*2ac0*/  FSETP.EQ.AND P4, PT, R155, RZ, PT ;  /* 0x000000ff9b00720b */ /* 0x020fda0003f82000 */
.L_x_49:
[----:B-1----:R-:W-:Y:S05]  /*2ad0*/  BSYNC B0 ;  /* 0x0000000000007941 */ /* 0x002fea0003800000 */
.L_x_47:
[----:B------:R-:W-:Y:S01]  /*2ae0*/  BSSY B0, `(.L_x_50) ;  /* 0x0000024000007945 */ /* 0x000fe20003800000 */
[----:B------:R-:W-:Y:S01]  /*2af0*/  IMAD.MOV.U32 R0, RZ, RZ, RZ ;  /* 0x000000ffff007224 */ /* 0x000fe200078e00ff */
[----:B------:R-:W-:Y:S02]  /*2b00*/  CS2R R6, SRZ ;  /* 0x0000000000067805 */ /* 0x000fe4000001ff00 */
[----:B--234-:R-:W-:Y:S02]  /*2b10*/  CS2R R4, SRZ ;  /* 0x0000000000047805 */ /* 0x01cfe4000001ff00 */
[----:B------:R-:W-:Y:S02]  /*2b20*/  CS2R R10, SRZ ;  /* 0x00000000000a7805 */ /* 0x000fe4000001ff00 */
[----:B------:R-:W-:Y:S01]  /*2b30*/  CS2R R8, SRZ ;  /* 0x0000000000087805 */ /* 0x000fe2000001ff00 */
[----:B------:R-:W-:Y:S06]  /*2b40*/  @P0 BRA `(.L_x_51) ;  /* 0x0000000000740947 */ /* 0x000fec0003800000 */
[----:B------:R-:W-:-:S13]  /*2b50*/  ISETP.NE.AND P2, PT, R160, 0x3, PT ;  /* 0x00000003a000780c */ /* 0x000fda0003f45270 */
[----:B------:R-:W-:Y:S05]  /*2b60*/  @!P2 BRA `(.L_x_52) ;  /* 0x000000000004a947 */ /* 0x000fea0003800000 */
[----:B------:R-:W-:Y:S01]  /*2b70*/  BPT.TRAP 0x1 ;  /* 0x000000040000795c */ /* 0x000fe20000300000 */
.L_x_52:
[----:B------:R-:W-:Y:S01]  /*2b80*/  SHF.L.U32 R3, RZ, 0x1f, RZ ;  /* 0x0000001fff037819 */ /* 0x000fe200000006ff */
[----:B------:R-:W-:Y:S02]  /*2b90*/  IMAD.MOV.U32 R0, RZ, RZ, 0x1 ;  /* 0x00000001ff007424 */ /* 0x000fe400078e00ff */
[----:B------:R-:W-:Y:S01]  /*2ba0*/  IMAD.MOV.U32 R7, RZ, RZ, RZ ;  /* 0x000000ffff077224 */ /* 0x000fe200078e00ff */
[----:B------:R-:W1:Y:S02]  /*2bb0*/  SYNCS.PHASECHK.TRANS64.TRYWAIT P2, [UR52+0x40], R3 ;  /* 0x00004003ff0075a7 */ /* 0x000e640008040174 */
[----:B-1----:R-:W-:Y:S05]  /*2bc0*/  @!P2 BRA `(.L_x_53) ;  /* 0x00000070008ca947 */ /* 0x002fea0003800000 */
.L_x_236:
[----:B------:R-:W-:Y:S01]  /*2bd0*/  IMAD.MOV.U32 R6, RZ, RZ, RZ ;  /* 0x000000ffff067224 */ /* 0x000fe200078e00ff */
[----:B-1----:R-:W-:Y:S02]  /*2be0*/  CS2R R4, SRZ ;  /* 0x0000000000047805 */ /* 0x002fe4000001ff00 */
[----:B------:R-:W-:Y:S02]  /*2bf0*/  CS2R R10, SRZ ;  /* 0x00000000000a7805 */ /* 0x000fe4000001ff00 */
[----:B------:R-:W-:Y:S01]  /*2c00*/  CS2R R8, SRZ ;  /* 0x0000000000087805 */ /* 0x000fe2000001ff00 */
[----:B------:R-:W-:Y:S06]  /*2c10*/  @P4 BRA `(.L_x_51) ;  /* 0x0000000000404947 */ /* 0x000fec0003800000 */
[C---:B------:R-:W-:Y:S01]  /*2c20*/  IMAD.SHL.U32 R3, R18.reuse, 0x10, RZ ;  /* 0x0000001012037824 */ /* 0x040fe200078e00ff */
[----:B------:R-:W-:Y:S01]  /*2c30*/  SHF.R.U32.HI R6, RZ, 0x1, R18 ;  /* 0x00000001ff067819 */ /* 0x000fe20000011612 */
[C---:B------:R-:W-:Y:S01]  /*2c40*/  IMAD.SHL.U32 R4, R18.reuse, 0x20, RZ ;  /* 0x0000002012047824 */ /* 0x040fe200078e00ff */
[----:B------:R-:W-:Y:S05]  /*2c50*/  WARPSYNC.ALL ;  /* 0x0000000000007948 */ /* 0x000fea0003800000 */
[----:B------:R-:W-:Y:S01]  /*2c60*/  LOP3.LUT R3, R3, 0xe00, RZ, 0xc0, !PT ;  /* 0x00000e0003037812 */ /* 0x000fe200078ec0ff */
[----:B------:R-:W-:Y:S01]  /*2c70*/  IMAD.SHL.U32 R8, R18, 0x4, RZ ;  /* 0x0000000412087824 */ /* 0x000fe200078e00ff */
[----:B------:R-:W-:-:S02]  /*2c80*/  LOP3.LUT R5, R4, 0xc0, RZ, 0xc0, !PT ;  /* 0x000000c004057812 */ /* 0x000fc400078ec0ff */
[----:B------:R-:W-:Y:S02]  /*2c90*/  LOP3.LUT R3, R3, 0x20, R4, 0xf8, !PT ;  /* 0x0000002003037812 */ /* 0x000fe400078ef804 */
[----:B------:R-:W-:Y:S02]  /*2ca0*/  LOP3.LUT R5, R5, 0x8, R6, 0xf8, !PT ;  /* 0x0000000805057812 */ /* 0x000fe400078ef806 */
[----:B------:R-:W-:Y:S02]  /*2cb0*/  LOP3.LUT R3, R3, 0x100, R4, 0xf8, !PT ;  /* 0x0000010003037812 */ /* 0x000fe400078ef804 */
[----:B------:R-:W-:-:S04]  /*2cc0*/  LOP3.LUT R8, R5, 0x18, R8, 0x78, !PT ;  /* 0x0000001805087812 */ /* 0x000fc800078e7808 */
[----:B------:R-:W-:-:S04]  /*2cd0*/  LOP3.LUT R3, R3, R8, RZ, 0xfc, !PT ;  /* 0x0000000803037212 */ /* 0x000fc800078efcff */
[----:B------:R-:W-:-:S05]  /*2ce0*/  LEA R8, R3, UR52, 0x1 ;  /* 0x0000003403087c11 */ /* 0x000fca000f8e08ff */
[----:B------:R-:W-:Y:S02]  /*2cf0*/  IMAD R4, R157, 0x2, R8 ;  /* 0x000000029d047824 */ /* 0x000fe400078e0208 */
[----:B------:R-:W1:Y:S04]  /*2d00*/  LDSM.16.M88.4 R8, [R8+0x200] ;  /* 0x000200000808783b */ /* 0x000e680000000200 */
[----:B------:R-:W2:Y:S02]  /*2d10*/  LDSM.16.M88.4 R4, [R4+0x200] ;  /* 0x000200000404783b */ /* 0x000ea40000000200 */
.L_x_51:
[----:B------:R-:W-:Y:S05]  /*2d20*/  BSYNC B0 ;  /* 0x0000000000007941 */ /* 0x000fea0003800000 */
.L_x_50:
[----:B------:R-:W-:Y:S01]  /*2d30*/  IMAD.SHL.U32 R13, R18, 0x20, RZ ;  /* 0x00000020120d7824 */ /* 0x000fe200078e00ff */
[----:B------:R-:W-:Y:S01]  /*2d40*/  SHF.R.U32.HI R166, RZ, 0x1, R18 ;  /* 0x00000001ffa67819 */ /* 0x000fe20000011612 */
[C---:B-1----:R-:W-:Y:S01]  /*2d50*/  IMAD.U32 R162, R11.reuse, 0x10000, RZ ;  /* 0x000100000ba27824 */ /* 0x042fe200078e00ff */
[----:B------:R-:W-:Y:S01]  /*2d60*/  LOP3.LUT R164, R11, 0xffff0000, RZ, 0xc0, !PT ;  /* 0xffff00000ba47812 */ /* 0x000fe200078ec0ff */
[----:B------:R-:W-:Y:S01]  /*2d70*/  IMAD.U32 R14, R9, 0x10000, RZ ;  /* 0x00010000090e7824 */ /* 0x000fe200078e00ff */
[----:B------:R-:W-:Y:S01]  /*2d80*/  LOP3.LUT R3, R13, 0xc0, RZ, 0xc0, !PT ;  /* 0x000000c00d037812 */ /* 0x000fe200078ec0ff */
[----:B------:R-:W-:Y:S01]  /*2d90*/  IMAD.U32 R158, R10, 0x10000, RZ ;  /* 0x000100000a9e7824 */ /* 0x000fe200078e00ff */
[----:B--2---:R-:W-:Y:S01]  /*2da0*/  LOP3.LUT R168, R4, 0xffff0000, RZ, 0xc0, !PT ;  /* 0xffff000004a87812 */ /* 0x004fe200078ec0ff */
[----:B------:R-:W-:Y:S01]  /*2db0*/  IMAD.U32 R174, R6, 0x10000, RZ ;  /* 0x0001000006ae7824 */ /* 0x000fe200078e00ff */
[----:B------:R-:W-:Y:S01]  /*2dc0*/  LOP3.LUT R11, R3, 0x8, R166, 0xf8, !PT ;  /* 0x00000008030b7812 */ /* 0x000fe200078ef8a6 */
[----:B------:R-:W-:Y:S01]  /*2dd0*/  IMAD.U32 R166, R4, 0x10000, RZ ;  /* 0x0001000004a67824 */ /* 0x000fe200078e00ff */
[C---:B------:R-:W-:Y:S01]  /*2de0*/  LOP3.LUT R3, R18.reuse, 0xff, RZ, 0xc0, !PT ;  /* 0x000000ff12037812 */ /* 0x040fe200078ec0ff */
[----:B------:R-:W-:Y:S01]  /*2df0*/  IMAD.SHL.U32 R4, R18, 0x10, RZ ;  /* 0x0000001012047824 */ /* 0x000fe200078e00ff */
[----:B------:R-:W-:Y:S01]  /*2e00*/  SHF.L.U32 R12, R8, 0x10, RZ ;  /* 0x00000010080c7819 */ /* 0x000fe200000006ff */
[----:B-----5:R-:W-:Y:S01]  /*2e10*/  FMUL R15, R155, R158 ;  /* 0x0000009e9b0f7220 */ /* 0x020fe20000400000 */
[----:B------:R-:W-:Y:S01]  /*2e20*/  LOP3.LUT R20, R9, 0xffff0000, RZ, 0xc0, !PT ;  /* 0xffff000009147812 */ /* 0x000fe200078ec0ff */
[----:B------:R-:W-:Y:S01]  /*2e30*/  VIADD R3, R3, 0x1f ;  /* 0x0000001f03037836 */ /* 0x000fe20000000000 */
[----:B------:R-:W-:Y:S01]  /*2e40*/  LOP3.LUT R4, R4, 0xe00, RZ, 0xc0, !PT ;  /* 0x00000e0004047812 */ /* 0x000fe200078ec0ff */
[----:B------:R-:W-:Y:S01]  /*2e50*/  IMAD.U32 R170, R5, 0x10000, RZ ;  /* 0x0001000005aa7824 */ /* 0x000fe200078e00ff */
[----:B------:R-:W-:Y:S01]  /*2e60*/  LOP3.LUT R8, R8, 0xffff0000, RZ, 0xc0, !PT ;  /* 0xffff000008087812 */ /* 0x000fe200078ec0ff */
[C---:B------:R-:W-:Y:S01]  /*2e70*/  FMUL R21, R155.reuse, R162 ;  /* 0x000000a29b157220 */ /* 0x040fe20000400000 */
[----:B------:R-:W-:Y:S01]  /*2e80*/  LOP3.LUT R4, R4, 0x20, R13, 0xf8, !PT ;  /* 0x0000002004047812 */ /* 0x000fe200078ef80d */
[C---:B------:R-:W-:Y:S01]  /*2e90*/  FMUL R158, R155.reuse, R164 ;  /* 0x000000a49b9e7220 */ /* 0x040fe20000400000 */
[----:B------:R-:W-:Y:S01]  /*2ea0*/  LOP3.LUT R10, R10, 0xffff0000, RZ, 0xc0, !PT ;  /* 0xffff00000a0a7812 */ /* 0x000fe200078ec0ff */
[----:B------:R-:W-:Y:S01]  /*2eb0*/  FFMA R92, R156, R92, R15 ;  /* 0x0000005c9c5c7223 */ /* 0x000fe2000000000f */
[----:B------:R-:W-:Y:S01]  /*2ec0*/  LOP3.LUT R176, R6, 0xffff0000, RZ, 0xc0, !PT ;  /* 0xffff000006b07812 */ /* 0x000fe200078ec0ff */
[----:B------:R-:W-:Y:S01]  /*2ed0*/  IMAD.SHL.U32 R6, R18, 0x4, RZ ;  /* 0x0000000412067824 */ /* 0x000fe200078e00ff */
[----:B------:R-:W-:Y:S01]  /*2ee0*/  LOP3.LUT R9, R4, 0x100, R13, 0xf8, !PT ;  /* 0x0000010004097812 */ /* 0x000fe200078ef80d */
[----:B------:R-:W-:Y:S01]  /*2ef0*/  FMUL R13, R155, R14 ;  /* 0x0000000e9b0d7220 */ /* 0x000fe20000400000 */
[----:B------:R-:W-:Y:S01]  /*2f00*/  ISETP.GT.U32.AND P2, PT, R3, 0x3e, PT ;  /* 0x0000003e0300780c */ /* 0x000fe20003f44070 */
[C---:B------:R-:W-:Y:S01]  /*2f10*/  FMUL R3, R155.reuse, R12 ;  /* 0x0000000c9b037220 */ /* 0x040fe20000400000 */
[C---:B------:R-:W-:Y:S01]  /*2f20*/  FMUL R14, R155.reuse, R20 ;  /* 0x000000149b0e7220 */ /* 0x040fe20000400000 */
[C---:B------:R-:W-:Y:S01]  /*2f30*/  FMUL R12, R155.reuse, R8 ;  /* 0x000000089b0c7220 */ /* 0x040fe20000400000 */
[----:B------:R-:W-:Y:S01]  /*2f40*/  FMUL R20, R155, R10 ;  /* 0x0000000a9b147220 */ /* 0x000fe20000400000 */
[----:B------:R-:W-:Y:S01]  /*2f50*/  LOP3.LUT R172, R5, 0xffff0000, RZ, 0xc0, !PT ;  /* 0xffff000005ac7812 */ /* 0x000fe200078ec0ff */
[C---:B------:R-:W-:Y:S01]  /*2f60*/  FFMA R5, R156.reuse, R90, R13 ;  /* 0x0000005a9c057223 */ /* 0x040fe2000000000d */
[----:B------:R-:W-:Y:S01]  /*2f70*/  LOP3.LUT R182, R11, 0x18, R6, 0x78, !PT ;  /* 0x000000180bb67812 */ /* 0x000fe200078e7806 */
[C---:B------:R-:W-:Y:S01]  /*2f80*/  FFMA R6, R156.reuse, R91, R14 ;  /* 0x0000005b9c067223 */ /* 0x040fe2000000000e */
[C---:B------:R-:W-:Y:S01]  /*2f90*/  FFMA R4, R156.reuse, R88, R3 ;  /* 0x000000589c047223 */ /* 0x040fe20000000003 */
[C---:B------:R-:W-:Y:S01]  /*2fa0*/  FFMA R89, R156.reuse, R89, R12 ;  /* 0x000000599c597223 */ /* 0x040fe2000000000c */
[C---:B------:R-:W-:Y:S01]  /*2fb0*/  FFMA R93, R156.reuse, R93, R20 ;  /* 0x0000005d9c5d7223 */ /* 0x040fe20000000014 */
[C---:B------:R-:W-:Y:S01]  /*2fc0*/  SHF.L.U32 R178, R7.reuse, 0x10, RZ ;  /* 0x0000001007b27819 */ /* 0x040fe200000006ff */
[C---:B------:R-:W-:Y:S01]  /*2fd0*/  FFMA R8, R156.reuse, R95, R158 ;  /* 0x0000005f9c087223 */ /* 0x040fe2000000009e */
[----:B------:R-:W-:Y:S01]  /*2fe0*/  LOP3.LUT R180, R7, 0xffff0000, RZ, 0xc0, !PT ;  /* 0xffff000007b47812 */ /* 0x000fe200078ec0ff */
[----:B------:R-:W-:Y:S01]  /*2ff0*/  FFMA R7, R156, R94, R21 ;  /* 0x0000005e9c077223 */ /* 0x000fe20000000015 */
[----:B------:R-:W-:Y:S01]  /*3000*/  F2FP.RELU.BF16.F32.PACK_AB R5, R6, R5 ;  /* 0x000000050605723e */ /* 0x000fe200000018ff */
[----:B------:R-:W-:Y:S01]  /*3010*/  FMUL R91, R155, R170 ;  /* 0x000000aa9b5b7220 */ /* 0x000fe20000400000 */
[----:B------:R-:W-:Y:S01]  /*3020*/  F2FP.RELU.BF16.F32.PACK_AB R4, R89, R4 ;  /* 0x000000045904723e */ /* 0x000fe200000018ff */
[----:B------:R-:W-:Y:S01]  /*3030*/  FMUL R94, R155, R172 ;  /* 0x000000ac9b5e7220 */ /* 0x000fe20000400000 */
[----:B------:R-:W-:Y:S01]  /*3040*/  F2FP.RELU.BF16.F32.PACK_AB R6, R93, R92 ;  /* 0x0000005c5d06723e */ /* 0x000fe200000018ff */
[----:B------:R-:W-:Y:S01]  /*3050*/  FMUL R89, R155, R166 ;  /* 0x000000a69b597220 */ /* 0x000fe20000400000 */
[----:B------:R-:W-:Y:S01]  /*3060*/  LOP3.LUT R88, R9, R182, RZ, 0xfc, !PT ;  /* 0x000000b609587212 */ /* 0x000fe200078efcff */
[C---:B------:R-:W-:Y:S01]  /*3070*/  FMUL R90, R155.reuse, R168 ;  /* 0x000000a89b5a7220 */ /* 0x040fe20000400000 */
[C---:B------:R-:W-:Y:S01]  /*3080*/  FMUL R93, R155.reuse, R174 ;  /* 0x000000ae9b5d7220 */ /* 0x040fe20000400000 */
[C---:B------:R-:W-:Y:S01]  /*3090*/  FMUL R162, R155.reuse, R176 ;  /* 0x000000b09ba27220 */ /* 0x040fe20000400000 */
[C---:B------:R-:W-:Y:S01]  /*30a0*/  FMUL R161, R155.reuse, R178 ;  /* 0x000000b29ba17220 */ /* 0x040fe20000400000 */
[----:B------:R-:W-:Y:S01]  /*30b0*/  FMUL R164, R155, R180 ;  /* 0x000000b49ba47220 */ /* 0x000fe20000400000 */
[----:B------:R-:W-:Y:S01]  /*30c0*/  F2FP.RELU.BF16.F32.PACK_AB R7, R8, R7 ;  /* 0x000000070807723e */ /* 0x000fe200000018ff */
[C---:B------:R-:W-:Y:S01]  /*30d0*/  FFMA R9, R156.reuse, R98, R91 ;  /* 0x000000629c097223 */ /* 0x040fe2000000005b */
[C---:B------:R-:W-:Y:S01]  /*30e0*/  FFMA R10, R156.reuse, R99, R94 ;  /* 0x000000639c0a7223 */ /* 0x040fe2000000005e */
[C---:B------:R-:W-:Y:S01]  /*30f0*/  FFMA R8, R156.reuse, R96, R89 ;  /* 0x000000609c087223 */ /* 0x040fe20000000059 */
[C---:B------:R-:W-:Y:S01]  /*3100*/  FFMA R97, R156.reuse, R97, R90 ;  /* 0x000000619c617223 */ /* 0x040fe2000000005a */
[C---:B------:R-:W-:Y:S01]  /*3110*/  FFMA R100, R156.reuse, R100, R93 ;  /* 0x000000649c647223 */ /* 0x040fe2000000005d */
[C---:B------:R-:W-:Y:S01]  /*3120*/  FFMA R101, R156.reuse, R101, R162 ;  /* 0x000000659c657223 */ /* 0x040fe200000000a2 */
[C---:B------:R-:W-:Y:S01]  /*3130*/  FFMA R11, R156.reuse, R102, R161 ;  /* 0x000000669c0b7223 */ /* 0x040fe200000000a1 */
[----:B------:R-:W-:Y:S01]  /*3140*/  FFMA R92, R156, R103, R164 ;  /* 0x000000679c5c7223 */ /* 0x000fe200000000a4 */
[----:B------:R-:W-:Y:S01]  /*3150*/  LEA R88, R88, UR52, 0x1 ;  /* 0x0000003458587c11 */ /* 0x000fe2000f8e08ff */
[----:B------:R-:W-:Y:S05]  /*3160*/  WARPSYNC.ALL ;  /* 0x0000000000007948 */ /* 0x000fea0003800000 */
[----:B------:R-:W-:Y:S01]  /*3170*/  F2FP.RELU.BF16.F32.PACK_AB R9, R10, R9 ;  /* 0x000000090a09723e */ /* 0x000fe200000018ff */
[----:B------:R-:W-:Y:S01]  /*3180*/  IMAD R95, R157, 0x2, R88 ;  /* 0x000000029d5f7824 */ /* 0x000fe200078e0258 */
[----:B------:R-:W-:Y:S01]  /*3190*/  F2FP.RELU.BF16.F32.PACK_AB R8, R97, R8 ;  /* 0x000000086108723e */ /* 0x000fe200000018ff */
[----:B------:R1:W-:Y:S01]  /*31a0*/  STSM.16.M88.4 [R88+0x200], R4 ;  /* 0x0002000458007844 */ /* 0x0003e20000000200 */
[----:B------:R-:W-:Y:S01]  /*31b0*/  F2FP.RELU.BF16.F32.PACK_AB R10, R101, R100 ;  /* 0x00000064650a723e */ /* 0x000fe200000018ff */
[----:B------:R-:W-:Y:S01]  /*31c0*/  BSSY B0, `(.L_x_54) ;  /* 0x0000011000007945 */ /* 0x000fe20003800000 */
[----:B------:R-:W-:-:S05]  /*31d0*/  F2FP.RELU.BF16.F32.PACK_AB R11, R92, R11 ;  /* 0x0000000b5c0b723e */ /* 0x000fca00000018ff */
[----:B------:R1:W-:Y:S01]  /*31e0*/  STSM.16.M88.4 [R95+0x200], R8 ;  /* 0x000200085f007844 */ /* 0x0003e20000000200 */
[----:B------:R-:W-:Y:S01]  /*31f0*/  @!PT LDS RZ, [RZ] ;  /* 0x00000000fffff984 */ /* 0x000fe20000000800 */
[----:B------:R-:W-:Y:S01]  /*3200*/  @!PT LDS RZ, [RZ] ;  /* 0x00000000fffff984 */ /* 0x000fe20000000800 */
[----:B------:R-:W-:Y:S01]  /*3210*/  @!PT LDS RZ, [RZ] ;  /* 0x00000000fffff984 */ /* 0x000fe20000000800 */
[----:B------:R-:W-:Y:S01]  /*3220*/  @!PT LDS RZ, [RZ] ;  /* 0x00000000fffff984 */ /* 0x000fe20000000800 */
[----:B------:R2:W-:Y:S06]  /*3230*/  MEMBAR.ALL.CTA ;  /* 0x0000000000007992 */ /* 0x0005ec0000008000 */
[----:B--2---:R-:W2:Y:S02]  /*3240*/  FENCE.VIEW.ASYNC.S ;  /* 0x00000000000073c6 */ /* 0x004ea40000000000 */
[----:B--2---:R-:W-:Y:S06]  /*3250*/  BAR.SYNC.DEFER_BLOCKING 0x1, 0x100 ;  /* 0x0044000000007b1d */ /* 0x004fec0000010000 */
[----:B------:R-:W-:Y:S05]  /*3260*/  @P2 BRA `(.L_x_55) ;  /* 0x0000000000182947 */ /* 0x000fea0003800000 */
[----:B------:R-:W-:Y:S02]  /*3270*/  UIADD3 UR4, UP0, UR54, 0x4f0, URZ ;  /* 0x000004f036047890 */ /* 0x000fe4000ff1e03f */
[----:B------:R-:W-:Y:S02]  /*3280*/  UIADD3 UR44, UR52, 0x200, URZ ;  /* 0x00000200342c7890 */ /* 0x000fe4000fffe03f */
[----:B------:R-:W-:-:S09]  /*3290*/  UIADD3.X UR5, URZ, UR55, URZ, UP0, !UPT ;  /* 0x000000373f057290 */ /* 0x000fd200087fe43f */
[----:B------:R2:W-:Y:S01]  /*32a0*/  UTMASTG.3D [UR44], [UR4] ;  /* 0x0000002c040073b5 */ /* 0x0005e20008010000 */
[----:B------:R0:W-:Y:S01]  /*32b0*/  UTMACMDFLUSH ;  /* 0x00000000000079b7 */ /* 0x0001e20000000000 */
[----:B--2---:R-:W-:-:S04]  /*32c0*/  DEPBAR.LE SB0, 0x1 ;  /* 0x000080400000791a */ /* 0x004fc80000000000 */
.L_x_55:
[----:B------:R-:W-:Y:S05]  /*32d0*/  BSYNC B0 ;  /* 0x0000000000007941 */ /* 0x000fea0003800000 */
.L_x_54:
[----:B------:R-:W-:Y:S01]  /*32e0*/  BAR.SYNC.DEFER_BLOCKING 0x1, 0x100 ;  /* 0x0044000000007b1d */ /* 0x000fe20000010000 */
[----:B------:R-:W-:Y:S01]  /*32f0*/  ISETP.NE.AND P3, PT, RZ, UR39, PT ;  /* 0x00000027ff007c0c */ /* 0x000fe2000bf65270 */
[----:B------:R-:W-:-:S04]  /*3300*/  VIADD R23, R88, 0x200 ;  /* 0x0000020058177836 */ /* 0x000fc80000000000 */
[----:B------:R-:W-:-:S08]  /*3310*/  IMAD R92, R157, 0x2, R23 ;  /* 0x000000029d5c7824 */ /* 0x000fd000078e0217 */
[----:B------:R-:W-:Y:S05]  /*3320*/  @!P3 BRA `(.L_x_56) ;  /* 0x000000000034b947 */ /* 0x000fea0003800000 */
[----:B------:R-:W-:Y:S04]  /*3330*/  BSSY B0, `(.L_x_57) ;  /* 0x0000009000007945 */ /* 0x000fe80003800000 */
[----:B------:R-:W-:Y:S05]  /*3340*/  @P0 BRA `(.L_x_58) ;  /* 0x00000000001c0947 */ /* 0x000fea0003800000 */
[----:B------:R-:W-:-:S13]  /*3350*/  ISETP.NE.AND P3, PT, R160, 0x3, PT ;  /* 0x00000003a000780c */ /* 0x000fda0003f65270 */
[----:B------:R-:W-:Y:S05]  /*3360*/  @!P3 BRA `(.L_x_59) ;  /* 0x000000000004b947 */ /* 0x000fea0003800000 */
[----:B------:R-:W-:Y:S01]  /*3370*/  BPT.TRAP 0x1 ;  /* 0x000000040000795c */ /* 0x000fe20000300000 */
.L_x_59:
[----:B------:R-:W-:-:S04]  /*3380*/  ULEA UR4, UR36, UR52, 0x3 ;  /* 0x0000003424047291 */ /* 0x000fc8000f8e183f */
[----:B------:R-:W-:-:S04]  /*3390*/  UIADD3 UR4, UR4, 0x60, URZ ;  /* 0x0000006004047890 */ /* 0x000fc8000fffe03f */
[----:B------:R-:W-:-:S09]  /*33a0*/  UPRMT UR4, UR51, 0x654, UR4 ;  /* 0x0000065433047896 */ /* 0x000fd20008000004 */
[----:B------:R-:W-:Y:S03]  /*33b0*/  SYNCS.ARRIVE.TRANS64.RED.A1T0 RZ, [UR4], RZ ;  /* 0x000000ffffff79a7 */ /* 0x000fe60008100404 */
.L_x_58:
[----:B------:R-:W-:Y:S05]  /*33c0*/  BSYNC B0 ;  /* 0x0000000000007941 */ /* 0x000fea0003800000 */
.L_x_57:
[----:B------:R-:W-:-:S04]  /*33d0*/  UIADD3 UR36, UR36, 0x1, URZ ;  /* 0x0000000124247890 */ /* 0x000fc8000fffe03f */
[----:B------:R-:W-:-:S04]  /*33e0*/  UISETP.NE.AND UP0, UPT, UR36, 0x4, UPT ;  /* 0x000000042400788c */ /* 0x000fc8000bf05270 */
[----:B------:R-:W-:-:S12]  /*33f0*/  USEL UR36, UR36, URZ, UP0 ;  /* 0x0000003f24247287 */ /* 0x000fd80008000000 */
.L_x_56:
[----:B------:R-:W-:Y:S04]  /*3400*/  BSSY B0, `(.L_x_60) ;  /* 0x0000032000007945 */ /* 0x000fe80003800000 */
[----:B------:R-:W-:Y:S05]  /*3410*/  @P0 BRA `(.L_x_61) ;  /* 0x0000000000c00947 */ /* 0x000fea0003800000 */
[----:B------:R-:W-:-:S13]  /*3420*/  ISETP.NE.AND P3, PT, R160, 0x3, PT ;  /* 0x00000003a000780c */ /* 0x000fda0003f65270 */
[----:B------:R-:W-:Y:S05]  /*3430*/  @!P3 BRA `(.L_x_62) ;  /* 0x000000000004b947 */ /* 0x000fea0003800000 */
[----:B------:R-:W-:Y:S01]  /*3440*/  BPT.TRAP 0x1 ;  /* 0x000000040000795c */ /* 0x000fe20000300000 */
.L_x_62:
[----:B-1----:R-:W-:Y:S01]  /*3450*/  LEA R4, R0, UR52, 0x3 ;  /* 0x0000003400047c11 */ /* 0x002fe2000f8e18ff */
[----:B------:R-:W-:Y:S01]  /*3460*/  BSSY B1, `(.L_x_63) ;  /* 0x0000004000017945 */ /* 0x000fe20003800000 */
[----:B------:R-:W-:-:S04]  /*3470*/  SHF.L.U32 R5, RZ, 0x1f, RZ ;  /* 0x0000001fff057819 */ /* 0x000fc800000006ff */
[----:B------:R-:W1:Y:S02]  /*3480*/  SYNCS.PHASECHK.TRANS64.TRYWAIT P3, [R4+URZ+0x40], R5 ;  /* 0x00004005040075a7 */ /* 0x000e64000806017f */
[----:B-1----:R-:W-:Y:S05]  /*3490*/  @!P3 BRA `(.L_x_64) ;  /* 0x000000680070b947 */ /* 0x002fea0003800000 */
.L_x_237:
[----:B------:R-:W-:Y:S05]  /*34a0*/  BSYNC B1 ;  /* 0x0000000000017941 */ /* 0x000fea0003800000 */
.L_x_63:
[----:B------:R-:W-:Y:S05]  /*34b0*/  @P4 BRA `(.L_x_65) ;  /* 0x0000000000944947 */ /* 0x000fea0003800000 */
[----:B------:R-:W-:Y:S01]  /*34c0*/  IMAD R12, R0, 0x2000, R23 ;  /* 0x00002000000c7824 */ /* 0x000fe200078e0217 */
[----:B------:R-:W-:Y:S05]  /*34d0*/  WARPSYNC.ALL ;  /* 0x0000000000007948 */ /* 0x000fea0003800000 */
[----:B------:R-:W-:Y:S01]  /*34e0*/  IMAD R8, R157, 0x2, R12 ;  /* 0x000000029d087824 */ /* 0x000fe200078e020c */
[----:B-1----:R-:W1:Y:S05]  /*34f0*/  LDSM.16.M88.4 R4, [R12] ;  /* 0x000000000c04783b */ /* 0x002e6a0000000200 */
[----:B------:R-:W2:Y:S01]  /*3500*/  LDSM.16.M88.4 R8, [R8] ;  /* 0x000000000808783b */ /* 0x000ea20000000200 */
[----:B-1----:R-:W-:Y:S01]  /*3510*/  IMAD.U32 R14, R4, 0x10000, RZ ;  /* 0x00010000040e7824 */ /* 0x002fe200078e00ff */
[C---:B------:R-:W-:Y:S01]  /*3520*/  LOP3.LUT R90, R5.reuse, 0xffff0000, RZ, 0xc0, !PT ;  /* 0xffff0000055a7812 */ /* 0x040fe200078ec0ff */
[----:B------:R-:W-:Y:S01]  /*3530*/  IMAD.U32 R94, R6, 0x10000, RZ ;  /* 0x00010000065e7824 */ /* 0x000fe200078e00ff */
[----:B------:R-:W-:Y:S01]  /*3540*/  LOP3.LUT R4, R4, 0xffff0000, RZ, 0xc0, !PT ;  /* 0xffff000004047812 */ /* 0x000fe200078ec0ff */
[----:B------:R-:W-:Y:S01]  /*3550*/  IMAD.U32 R20, R5, 0x10000, RZ ;  /* 0x0001000005147824 */ /* 0x000fe200078e00ff */
[C---:B--2---:R-:W-:Y:S01]  /*3560*/  LOP3.LUT R100, R8.reuse, 0xffff0000, RZ, 0xc0, !PT ;  /* 0xffff000008647812 */ /* 0x044fe200078ec0ff */
[----:B------:R-:W-:Y:S01]  /*3570*/  IMAD.U32 R98, R8, 0x10000, RZ ;  /* 0x0001000008627824 */ /* 0x000fe200078e00ff */
[----:B------:R-:W-:Y:S01]  /*3580*/  LOP3.LUT R6, R6, 0xffff0000, RZ, 0xc0, !PT ;  /* 0xffff000006067812 */ /* 0x000fe200078ec0ff */
[C---:B------:R-:W-:Y:S01]  /*3590*/  IMAD.U32 R162, R10.reuse, 0x10000, RZ ;  /* 0x000100000aa27824 */ /* 0x040fe200078e00ff */
[----:B------:R-:W-:Y:S01]  /*35a0*/  LOP3.LUT R158, R7, 0xffff0000, RZ, 0xc0, !PT ;  /* 0xffff0000079e7812 */ /* 0x000fe200078ec0ff */
[----:B------:R-:W-:Y:S01]  /*35b0*/  IMAD.U32 R164, R11, 0x10000, RZ ;  /* 0x000100000ba47824 */ /* 0x000fe200078e00ff */
[----:B------:R-:W-:Y:S01]  /*35c0*/  SHF.L.U32 R8, R9, 0x10, RZ ;  /* 0x0000001009087819 */ /* 0x000fe200000006ff */
[----:B------:R-:W-:Y:S01]  /*35d0*/  IMAD.U32 R96, R7, 0x10000, RZ ;  /* 0x0001000007607824 */ /* 0x000fe200078e00ff */
[----:B------:R-:W-:Y:S01]  /*35e0*/  LOP3.LUT R102, R9, 0xffff0000, RZ, 0xc0, !PT ;  /* 0xffff000009667812 */ /* 0x000fe200078ec0ff */
[C---:B------:R-:W-:Y:S01]  /*35f0*/  FMUL R3, R155.reuse, R14 ;  /* 0x0000000e9b037220 */ /* 0x040fe20000400000 */
[----:B------:R-:W-:Y:S01]  /*3600*/  LOP3.LUT R10, R10, 0xffff0000, RZ, 0xc0, !PT ;  /* 0xffff00000a0a7812 */ /* 0x000fe200078ec0ff */
[----:B------:R-:W-:Y:S01]  /*3610*/  FMUL R13, R155, R20 ;  /* 0x000000149b0d7220 */ /* 0x000fe20000400000 */
[----:B------:R-:W-:Y:S01]  /*3620*/  LOP3.LUT R166, R11, 0xffff0000, RZ, 0xc0, !PT ;  /* 0xffff00000ba67812 */ /* 0x000fe200078ec0ff */
[C---:B------:R-:W-:Y:S01]  /*3630*/  FMUL R14, R155.reuse, R90 ;  /* 0x0000005a9b0e7220 */ /* 0x040fe20000400000 */
        /* <DEDUP_REMOVED lines=12> */
[----:B------:R-:W-:-:S07]  /*3700*/  FMUL R164, R155, R166 ;  /* 0x000000a69ba47220 */ /* 0x000fce0000400000 */
.L_x_65:
[----:B------:R-:W-:-:S07]  /*3710*/  VIADD R0, R0, 0x1 ;  /* 0x0000000100007836 */ /* 0x000fce0000000000 */
.L_x_61:
[----:B------:R-:W-:Y:S05]  /*3720*/  BSYNC B0 ;  /* 0x0000000000007941 */ /* 0x000fea0003800000 */
.L_x_60:
[C---:B-1----:R-:W-:Y:S01]  /*3730*/  FFMA R5, R156.reuse, R26, R13 ;  /* 0x0000001a9c057223 */ /* 0x042fe2000000000d */
[C---:B------:R-:W-:Y:S01]  /*3740*/  FFMA R6, R156.reuse, R27, R14 ;  /* 0x0000001b9c067223 */ /* 0x040fe2000000000e */
        /* <DEDUP_REMOVED lines=14> */
[----:B------:R-:W-:Y:S01]  /*3830*/  F2FP.RELU.BF16.F32.PACK_AB R5, R6, R5 ;  /* 0x000000050605723e */ /* 0x000fe200000018ff */
[----:B------:R-:W-:Y:S05]  /*3840*/  WARPSYNC.ALL ;  /* 0x0000000000007948 */ /* 0x000fea0003800000 */
[----:B------:R-:W-:Y:S01]  /*3850*/  F2FP.RELU.BF16.F32.PACK_AB R4, R25, R4 ;  /* 0x000000041904723e */ /* 0x000fe200000018ff */
[----:B------:R-:W-:Y:S01]  /*3860*/  BSSY B0, `(.L_x_66) ;  /* 0x000001a000007945 */ /* 0x000fe20003800000 */
[----:B------:R-:W-:-:S02]  /*3870*/  F2FP.RELU.BF16.F32.PACK_AB R6, R29, R28 ;  /* 0x0000001c1d06723e */ /* 0x000fc400000018ff */
[----:B------:R-:W-:Y:S02]  /*3880*/  F2FP.RELU.BF16.F32.PACK_AB R7, R8, R7 ;  /* 0x000000070807723e */ /* 0x000fe400000018ff */
[----:B------:R-:W-:Y:S02]  /*3890*/  F2FP.RELU.BF16.F32.PACK_AB R9, R10, R9 ;  /* 0x000000090a09723e */ /* 0x000fe400000018ff */
[----:B------:R-:W-:Y:S01]  /*38a0*/  F2FP.RELU.BF16.F32.PACK_AB R8, R33, R32 ;  /* 0x000000202108723e */ /* 0x000fe200000018ff */
[----:B------:R1:W-:Y:S01]  /*38b0*/  STSM.16.M88.4 [R88+0x2200], R4 ;  /* 0x0022000458007844 */ /* 0x0003e20000000200 */
[----:B------:R-:W-:Y:S02]  /*38c0*/  F2FP.RELU.BF16.F32.PACK_AB R10, R37, R36 ;  /* 0x00000024250a723e */ /* 0x000fe400000018ff */
        /* <DEDUP_REMOVED lines=12> */
[----:B------:R-:W-:Y:S02]  /*3990*/  UIADD3 UR4, UR52, 0x2200, URZ ;  /* 0x0000220034047890 */ /* 0x000fe4000fffe03f */
[----:B------:R-:W-:Y:S01]  /*39a0*/  UIADD3.X UR9, URZ, UR55, URZ, UP0, !UPT ;  /* 0x000000373f097290 */ /* 0x000fe200087fe43f */
[----:B------:R-:W-:Y:S01]  /*39b0*/  UMOV UR5, UR45 ;  /* 0x0000002d00057c82 */ /* 0x000fe20008000000 */
[----:B------:R-:W-:-:S07]  /*39c0*/  UMOV UR7, UR47 ;  /* 0x0000002f00077c82 */ /* 0x000fce0008000000 */
[----:B------:R2:W-:Y:S01]  /*39d0*/  UTMASTG.3D [UR4], [UR8] ;  /* 0x00000004080073b5 */ /* 0x0005e20008010000 */
[----:B------:R0:W-:Y:S01]  /*39e0*/  UTMACMDFLUSH ;  /* 0x00000000000079b7 */ /* 0x0001e20000000000 */
[----:B--2---:R-:W-:-:S04]  /*39f0*/  DEPBAR.LE SB0, 0x1 ;  /* 0x000080400000791a */ /* 0x004fc80000000000 */
.L_x_67:
[----:B------:R-:W-:Y:S05]  /*3a00*/  BSYNC B0 ;  /* 0x0000000000007941 */ /* 0x000fea0003800000 */
.L_x_66:
[----:B------:R-:W-:Y:S01]  /*3a10*/  VIADD R24, R88, 0x2200 ;  /* 0x0000220058187836 */ /* 0x000fe20000000000 */
[----:B------:R-:W-:Y:S03]  /*3a20*/  BAR.SYNC.DEFER_BLOCKING 0x1, 0x100 ;  /* 0x0044000000007b1d */ /* 0x000fe60000010000 */
[----:B------:R-:W-:-:S03]  /*3a30*/  IMAD R24, R157, 0x2, R24 ;  /* 0x000000029d187824 */ /* 0x000fc600078e0218 */
[----:B------:R-:W-:Y:S04]  /*3a40*/  BSSY B0, `(.L_x_68) ;  /* 0x0000009000007945 */ /* 0x000fe80003800000 */
[----:B------:R-:W-:Y:S05]  /*3a50*/  @P0 BRA `(.L_x_69) ;  /* 0x00000000001c0947 */ /* 0x000fea0003800000 */
[----:B------:R-:W-:-:S13]  /*3a60*/  ISETP.NE.AND P3, PT, R160, 0x3, PT ;  /* 0x00000003a000780c */ /* 0x000fda0003f65270 */
[----:B------:R-:W-:Y:S05]  /*3a70*/  @!P3 BRA `(.L_x_70) ;  /* 0x000000000004b947 */ /* 0x000fea0003800000 */
[----:B------:R-:W-:Y:S01]  /*3a80*/  BPT.TRAP 0x1 ;  /* 0x000000040000795c */ /* 0x000fe20000300000 */
.L_x_70:
[----:B------:R-:W-:-:S04]  /*3a90*/  ULEA UR4, UR36, UR52, 0x3 ;  /* 0x0000003424047291 */ /* 0x000fc8000f8e183f */
[----:B------:R-:W-:-:S04]  /*3aa0*/  UIADD3 UR4, UR4, 0x60, URZ ;  /* 0x0000006004047890 */ /* 0x000fc8000fffe03f */
[----:B------:R-:W-:-:S09]  /*3ab0*/  UPRMT UR4, UR51, 0x654, UR4 ;  /* 0x0000065433047896 */ /* 0x000fd20008000004 */
[----:B------:R-:W-:Y:S03]  /*3ac0*/  SYNCS.ARRIVE.TRANS64.RED.A1T0 RZ, [UR4], RZ ;  /* 0x000000ffffff79a7 */ /* 0x000fe60008100404 */
.L_x_69:
[----:B------:R-:W-:Y:S05]  /*3ad0*/  BSYNC B0 ;  /* 0x0000000000007941 */ /* 0x000fea0003800000 */
.L_x_68:
[----:B------:R-:W-:Y:S01]  /*3ae0*/  UIADD3 UR36, UR36, 0x1, URZ ;  /* 0x0000000124247890 */ /* 0x000fe2000fffe03f */
[----:B------:R-:W-:Y:S01]  /*3af0*/  BSSY B0, `(.L_x_71) ;  /* 0x0000038000007945 */ /* 0x000fe20003800000 */
[----:B------:R-:W-:Y:S02]  /*3b00*/  IMAD.MOV.U32 R25, RZ, RZ, RZ ;  /* 0x000000ffff197224 */ /* 0x000fe400078e00ff */
[----:B------:R-:W-:-:S04]  /*3b10*/  UISETP.NE.AND UP0, UPT, UR36, 0x4, UPT ;  /* 0x000000042400788c */ /* 0x000fc8000bf05270 */
[----:B------:R-:W-:Y:S01]  /*3b20*/  USEL UR36, UR36, URZ, UP0 ;  /* 0x0000003f24247287 */ /* 0x000fe20008000000 */
[----:B------:R-:W-:Y:S11]  /*3b30*/  @P0 BRA `(.L_x_72) ;  /* 0x0000000000cc0947 */ /* 0x000ff60003800000 */
[----:B------:R-:W-:-:S13]  /*3b40*/  ISETP.NE.AND P3, PT, R160, 0x3, PT ;  /* 0x00000003a000780c */ /* 0x000fda0003f65270 */
[----:B------:R-:W-:Y:S05]  /*3b50*/  @!P3 BRA `(.L_x_73) ;  /* 0x000000000004b947 */ /* 0x000fea0003800000 */
[----:B------:R-:W-:Y:S01]  /*3b60*/  BPT.TRAP 0x1 ;  /* 0x000000040000795c */ /* 0x000fe20000300000 */
.L_x_73:
[C---:B-1----:R-:W-:Y:S01]  /*3b70*/  LEA R4, R0.reuse, UR52, 0x3 ;  /* 0x0000003400047c11 */ /* 0x042fe2000f8e18ff */
[----:B------:R-:W-:Y:S01]  /*3b80*/  VIADD R27, R0, 0x1 ;  /* 0x00000001001b7836 */ /* 0x000fe20000000000 */
[----:B------:R-:W-:Y:S01]  /*3b90*/  SHF.L.U32 R5, RZ, 0x1f, RZ ;  /* 0x0000001fff057819 */ /* 0x000fe200000006ff */
[----:B------:R-:W-:Y:S03]  /*3ba0*/  BSSY B1, `(.L_x_74) ;  /* 0x0000004000017945 */ /* 0x000fe60003800000 */
[----:B------:R-:W1:Y:S01]  /*3bb0*/  SYNCS.PHASECHK.TRANS64.TRYWAIT P5, [R4+URZ+0x40], R5 ;  /* 0x00004005040075a7 */ /* 0x000e6200080a017f */
[----:B------:R-:W-:Y:S01]  /*3bc0*/  ISETP.NE.AND P3, PT, R27, 0x4, PT ;  /* 0x000000041b00780c */ /* 0x000fe20003f65270 */
[----:B-1----:R-:W-:-:S12]  /*3bd0*/  @!P5 BRA `(.L_x_75) ;  /* 0x0000006000b4d947 */ /* 0x002fd80003800000 */
.L_x_238:
[----:B------:R-:W-:Y:S05]  /*3be0*/  BSYNC B1 ;  /* 0x0000000000017941 */ /* 0x000fea0003800000 */
.L_x_74:
[----:B------:R-:W-:Y:S05]  /*3bf0*/  @P4 BRA `(.L_x_76) ;  /* 0x0000000000944947 */ /* 0x000fea0003800000 */
[----:B------:R-:W-:Y:S01]  /*3c00*/  IMAD R12, R0, 0x2000, R23 ;  /* 0x00002000000c7824 */ /* 0x000fe200078e0217 */
[----:B------:R-:W-:Y:S05]  /*3c10*/  WARPSYNC.ALL ;  /* 0x0000000000007948 */ /* 0x000fea0003800000 */
[----:B-1----:R-:W-:Y:S01]  /*3c20*/  IMAD R5, R157, 0x2, R12 ;  /* 0x000000029d057824 */ /* 0x002fe200078e020c */
[----:B------:R-:W1:Y:S05]  /*3c30*/  LDSM.16.M88.4 R8, [R12] ;  /* 0x000000000c08783b */ /* 0x000e6a0000000200 */
[----:B------:R-:W2:Y:S01]  /*3c40*/  LDSM.16.M88.4 R4, [R5] ;  /* 0x000000000504783b */ /* 0x000ea20000000200 */
[C---:B-1----:R-:W-:Y:S01]  /*3c50*/  SHF.L.U32 R14, R9.reuse, 0x10, RZ ;  /* 0x00000010090e7819 */ /* 0x042fe200000006ff */
[----:B------:R-:W-:Y:S01]  /*3c60*/  IMAD.U32 R0, R8, 0x10000, RZ ;  /* 0x0001000008007824 */ /* 0x000fe200078e00ff */
[----:B------:R-:W-:Y:S01]  /*3c70*/  LOP3.LUT R20, R9, 0xffff0000, RZ, 0xc0, !PT ;  /* 0xffff000009147812 */ /* 0x000fe200078ec0ff */
[----:B------:R-:W-:Y:S01]  /*3c80*/  IMAD.U32 R26, R10, 0x10000, RZ ;  /* 0x000100000a1a7824 */ /* 0x000fe200078e00ff */
[----:B------:R-:W-:Y:S01]  /*3c90*/  LOP3.LUT R8, R8, 0xffff0000, RZ, 0xc0, !PT ;  /* 0xffff000008087812 */ /* 0x000fe200078ec0ff */
[----:B--2---:R-:W-:Y:S01]  /*3ca0*/  IMAD.U32 R30, R4, 0x10000, RZ ;  /* 0x00010000041e7824 */ /* 0x004fe200078e00ff */
[----:B------:R-:W-:Y:S01]  /*3cb0*/  LOP3.LUT R10, R10, 0xffff0000, RZ, 0xc0, !PT ;  /* 0xffff00000a0a7812 */ /* 0x000fe200078ec0ff */
[----:B------:R-:W-:Y:S01]  /*3cc0*/  IMAD.U32 R34, R6, 0x10000, RZ ;  /* 0x0001000006227824 */ /* 0x000fe200078e00ff */
[C---:B------:R-:W-:Y:S01]  /*3cd0*/  LOP3.LUT R158, R11.reuse, 0xffff0000, RZ, 0xc0, !PT ;  /* 0xffff00000b9e7812 */ /* 0x040fe200078ec0ff */
[----:B------:R-:W-:Y:S01]  /*3ce0*/  IMAD.U32 R28, R11, 0x10000, RZ ;  /* 0x000100000b1c7824 */ /* 0x000fe200078e00ff */
[----:B------:R-:W-:Y:S01]  /*3cf0*/  LOP3.LUT R4, R4, 0xffff0000, RZ, 0xc0, !PT ;  /* 0xffff000004047812 */ /* 0x000fe200078ec0ff */
[C---:B------:R-:W-:Y:S01]  /*3d00*/  IMAD.U32 R32, R5.reuse, 0x10000, RZ ;  /* 0x0001000005207824 */ /* 0x040fe200078e00ff */
[----:B------:R-:W-:Y:S01]  /*3d10*/  LOP3.LUT R94, R5, 0xffff0000, RZ, 0xc0, !PT ;  /* 0xffff0000055e7812 */ /* 0x000fe200078ec0ff */
[----:B------:R-:W-:Y:S01]  /*3d20*/  IMAD.U32 R36, R7, 0x10000, RZ ;  /* 0x0001000007247824 */ /* 0x000fe200078e00ff */
        /* <DEDUP_REMOVED lines=18> */
.L_x_76:
[----:B------:R-:W-:Y:S02]  /*3e50*/  SEL R25, RZ, 0x1, P3 ;  /* 0x00000001ff197807 */ /* 0x000fe40001800000 */
[----:B------:R-:W-:-:S07]  /*3e60*/  SEL R0, R27, RZ, P3 ;  /* 0x000000ff1b007207 */ /* 0x000fce0001800000 */
.L_x_72:
[----:B------:R-:W-:Y:S05]  /*3e70*/  BSYNC B0 ;  /* 0x0000000000007941 */ /* 0x000fea0003800000 */
.L_x_71:
        /* <DEDUP_REMOVED lines=45> */
.L_x_78:
[----:B------:R-:W-:Y:S05]  /*4150*/  BSYNC B0 ;  /* 0x0000000000007941 */ /* 0x000fea0003800000 */
.L_x_77:
        /* <DEDUP_REMOVED lines=8> */
.L_x_81:
[----:B------:R-:W-:-:S04]  /*41e0*/  ULEA UR4, UR36, UR52, 0x3 ;  /* 0x0000003424047291 */ /* 0x000fc8000f8e183f */
[----:B------:R-:W-:-:S04]  /*41f0*/  UIADD3 UR4, UR4, 0x60, URZ ;  /* 0x0000006004047890 */ /* 0x000fc8000fffe03f */
[----:B------:R-:W-:-:S09]  /*4200*/  UPRMT UR4, UR51, 0x654, UR4 ;  /* 0x0000065433047896 */ /* 0x000fd20008000004 */
[----:B------:R-:W-:Y:S03]  /*4210*/  SYNCS.ARRIVE.TRANS64.RED.A1T0 RZ, [UR4], RZ ;  /* 0x000000ffffff79a7 */ /* 0x000fe60008100404 */
.L_x_80:
[----:B------:R-:W-:Y:S05]  /*4220*/  BSYNC B0 ;  /* 0x0000000000007941 */ /* 0x000fea0003800000 */
.L_x_79:
[----:B------:R-:W-:Y:S01]  /*4230*/  UIADD3 UR4, UR36, 0x1, URZ ;  /* 0x0000000124047890 */ /* 0x000fe2000fffe03f */
[----:B------:R-:W-:Y:S03]  /*4240*/  BSSY B0, `(.L_x_82) ;  /* 0x0000038000007945 */ /* 0x000fe60003800000 */
[----:B------:R-:W-:-:S04]  /*4250*/  UISETP.NE.AND UP0, UPT, UR4, 0x4, UPT ;  /* 0x000000040400788c */ /* 0x000fc8000bf05270 */
[----:B------:R-:W-:Y:S01]  /*4260*/  USEL UR5, UR4, URZ, UP0 ;  /* 0x0000003f04057287 */ /* 0x000fe20008000000 */
[----:B------:R-:W-:Y:S11]  /*4270*/  @P0 BRA `(.L_x_83) ;  /* 0x0000000000d00947 */ /* 0x000ff60003800000 */
[----:B------:R-:W-:-:S13]  /*4280*/  ISETP.NE.AND P3, PT, R160, 0x3, PT ;  /* 0x00000003a000780c */ /* 0x000fda0003f65270 */
[----:B------:R-:W-:Y:S05]  /*4290*/  @!P3 BRA `(.L_x_84) ;  /* 0x000000000004b947 */ /* 0x000fea0003800000 */
[----:B------:R-:W-:Y:S01]  /*42a0*/  BPT.TRAP 0x1 ;  /* 0x000000040000795c */ /* 0x000fe20000300000 */
.L_x_84:
[C---:B-1----:R-:W-:Y:S01]  /*42b0*/  LEA R5, R0.reuse, UR52, 0x3 ;  /* 0x0000003400057c11 */ /* 0x042fe2000f8e18ff */
[----:B------:R-:W-:Y:S01]  /*42c0*/  VIADD R27, R0, 0x1 ;  /* 0x00000001001b7836 */ /* 0x000fe20000000000 */
[----:B------:R-:W-:Y:S01]  /*42d0*/  SHF.L.U32 R4, R25, 0x1f, RZ ;  /* 0x0000001f19047819 */ /* 0x000fe200000006ff */
[----:B------:R-:W-:Y:S03]  /*42e0*/  BSSY B1, `(.L_x_85) ;  /* 0x0000005000017945 */ /* 0x000fe60003800000 */
[----:B------:R-:W1:Y:S01]  /*42f0*/  SYNCS.PHASECHK.TRANS64.TRYWAIT P5, [R5+URZ+0x40], R4 ;  /* 0x00004004050075a7 */ /* 0x000e6200080a017f */
[----:B------:R-:W-:-:S04]  /*4300*/  ISETP.NE.AND P3, PT, R27, 0x4, PT ;  /* 0x000000041b00780c */ /* 0x000fc80003f65270 */
[----:B------:R-:W-:Y:S01]  /*4310*/  SEL R96, RZ, 0x1, P3 ;  /* 0x00000001ff607807 */ /* 0x000fe20001800000 */
[----:B-1----:R-:W-:Y:S08]  /*4320*/  @!P5 BRA `(.L_x_86) ;  /* 0x0000005800f4d947 */ /* 0x002ff00003800000 */
.L_x_239:
[----:B------:R-:W-:Y:S05]  /*4330*/  BSYNC B1 ;  /* 0x0000000000017941 */ /* 0x000fea0003800000 */
.L_x_85:
[----:B------:R-:W-:Y:S05]  /*4340*/  @P4 BRA `(.L_x_87) ;  /* 0x0000000000944947 */ /* 0x000fea0003800000 */
[----:B------:R-:W-:Y:S01]  /*4350*/  IMAD R12, R0, 0x2000, R23 ;  /* 0x00002000000c7824 */ /* 0x000fe200078e0217 */
[----:B------:R-:W-:Y:S05]  /*4360*/  WARPSYNC.ALL ;  /* 0x0000000000007948 */ /* 0x000fea0003800000 */
[----:B-1----:R-:W-:Y:S01]  /*4370*/  LEA R5, R157, R12, 0x1 ;  /* 0x0000000c9d057211 */ /* 0x002fe200078e08ff */
[----:B------:R-:W1:Y:S05]  /*4380*/  LDSM.16.M88.4 R8, [R12] ;  /* 0x000000000c08783b */ /* 0x000e6a0000000200 */
[----:B------:R-:W2:Y:S01]  /*4390*/  LDSM.16.M88.4 R4, [R5] ;  /* 0x000000000504783b */ /* 0x000ea20000000200 */
[C---:B-1----:R-:W-:Y:S01]  /*43a0*/  IMAD.U32 R0, R8.reuse, 0x10000, RZ ;  /* 0x0001000008007824 */ /* 0x042fe200078e00ff */
[C---:B------:R-:W-:Y:S01]  /*43b0*/  LOP3.LUT R20, R9.reuse, 0xffff0000, RZ, 0xc0, !PT ;  /* 0xffff000009147812 */ /* 0x040fe200078ec0ff */
[----:B------:R-:W-:Y:S01]  /*43c0*/  IMAD.U32 R14, R9, 0x10000, RZ ;  /* 0x00010000090e7824 */ /* 0x000fe200078e00ff */
[----:B------:R-:W-:Y:S01]  /*43d0*/  LOP3.LUT R8, R8, 0xffff0000, RZ, 0xc0, !PT ;  /* 0xffff000008087812 */ /* 0x000fe200078ec0ff */
[C---:B------:R-:W-:Y:S01]  /*43e0*/  IMAD.U32 R28, R10.reuse, 0x10000, RZ ;  /* 0x000100000a1c7824 */ /* 0x040fe200078e00ff */
[----:B------:R-:W-:Y:S01]  /*43f0*/  LOP3.LUT R10, R10, 0xffff0000, RZ, 0xc0, !PT ;  /* 0xffff00000a0a7812 */ /* 0x000fe200078ec0ff */
[----:B--2---:R-:W-:Y:S01]  /*4400*/  IMAD.U32 R32, R4, 0x10000, RZ ;  /* 0x0001000004207824 */ /* 0x004fe200078e00ff */
[C---:B------:R-:W-:Y:S01]  /*4410*/  LOP3.LUT R158, R11.reuse, 0xffff0000, RZ, 0xc0, !PT ;  /* 0xffff00000b9e7812 */ /* 0x040fe200078ec0ff */
[----:B------:R-:W-:Y:S01]  /*4420*/  IMAD.U32 R36, R6, 0x10000, RZ ;  /* 0x0001000006247824 */ /* 0x000fe200078e00ff */
[----:B------:R-:W-:Y:S01]  /*4430*/  LOP3.LUT R4, R4, 0xffff0000, RZ, 0xc0, !PT ;  /* 0xffff000004047812 */ /* 0x000fe200078ec0ff */
[----:B------:R-:W-:Y:S01]  /*4440*/  IMAD.U32 R30, R11, 0x10000, RZ ;  /* 0x000100000b1e7824 */ /* 0x000fe200078e00ff */
[C---:B------:R-:W-:Y:S01]  /*4450*/  LOP3.LUT R94, R5.reuse, 0xffff0000, RZ, 0xc0, !PT ;  /* 0xffff0000055e7812 */ /* 0x040fe200078ec0ff */
[----:B------:R-:W-:Y:S01]  /*4460*/  IMAD.U32 R34, R5, 0x10000, RZ ;  /* 0x0001000005227824 */ /* 0x000fe200078e00ff */
[----:B------:R-:W-:Y:S01]  /*4470*/  LOP3.LUT R6, R6, 0xffff0000, RZ, 0xc0, !PT ;  /* 0xffff000006067812 */ /* 0x000fe200078ec0ff */
[C---:B------:R-:W-:Y:S01]  /*4480*/  IMAD.U32 R38, R7.reuse, 0x10000, RZ ;  /* 0x0001000007267824 */ /* 0x040fe200078e00ff */
        /* <DEDUP_REMOVED lines=17> */
.L_x_87:
[----:B------:R-:W-:Y:S02]  /*45a0*/  LOP3.LUT R25, R25, R96, RZ, 0x3c, !PT ;  /* 0x0000006019197212 */ /* 0x000fe400078e3cff */
[----:B------:R-:W-:-:S07]  /*45b0*/  SEL R0, R27, RZ, P3 ;  /* 0x000000ff1b007207 */ /* 0x000fce0001800000 */
.L_x_83:
[----:B------:R-:W-:Y:S05]  /*45c0*/  BSYNC B0 ;  /* 0x0000000000007941 */ /* 0x000fea0003800000 */
.L_x_82:
        /* <DEDUP_REMOVED lines=39> */
[----:B------:R-:W-:Y:S02]  /*4840*/  UIADD3 UR8, UR52, 0x6200, URZ ;  /* 0x0000620034087890 */ /* 0x000fe4000fffe03f */
[----:B------:R-:W-:Y:S01]  /*4850*/  UIADD3.X UR7, URZ, UR55, URZ, UP0, !UPT ;  /* 0x000000373f077290 */ /* 0x000fe200087fe43f */
[----:B------:R-:W-:-:S08]  /*4860*/  UMOV UR11, UR47 ;  /* 0x0000002f000b7c82 */ /* 0x000fd00008000000 */
[----:B------:R2:W-:Y:S01]  /*4870*/  UTMASTG.3D [UR8], [UR6] ;  /* 0x00000008060073b5 */ /* 0x0005e20008010000 */
[----:B------:R0:W-:Y:S01]  /*4880*/  UTMACMDFLUSH ;  /* 0x00000000000079b7 */ /* 0x0001e20000000000 */
[----:B--2---:R-:W-:-:S04]  /*4890*/  DEPBAR.LE SB0, 0x1 ;  /* 0x000080400000791a */ /* 0x004fc80000000000 */
.L_x_89:
[----:B------:R-:W-:Y:S05]  /*48a0*/  BSYNC B0 ;  /* 0x0000000000007941 */ /* 0x000fea0003800000 */
.L_x_88:
[----:B-1----:R-:W-:Y:S01]  /*48b0*/  VIADD R4, R88, 0x6200 ;  /* 0x0000620058047836 */ /* 0x002fe20000000000 */
[----:B------:R-:W-:Y:S03]  /*48c0*/  BAR.SYNC.DEFER_BLOCKING 0x1, 0x100 ;  /* 0x0044000000007b1d */ /* 0x000fe60000010000 */
[----:B------:R-:W-:-:S03]  /*48d0*/  IMAD R27, R157, 0x2, R4 ;  /* 0x000000029d1b7824 */ /* 0x000fc600078e0204 */
[----:B------:R-:W-:Y:S04]  /*48e0*/  BSSY B0, `(.L_x_90) ;  /* 0x0000009000007945 */ /* 0x000fe80003800000 */
[----:B------:R-:W-:Y:S05]  /*48f0*/  @P0 BRA `(.L_x_91) ;  /* 0x00000000001c0947 */ /* 0x000fea0003800000 */
[----:B------:R-:W-:-:S13]  /*4900*/  ISETP.NE.AND P3, PT, R160, 0x3, PT ;  /* 0x00000003a000780c */ /* 0x000fda0003f65270 */
[----:B------:R-:W-:Y:S05]  /*4910*/  @!P3 BRA `(.L_x_92) ;  /* 0x000000000004b947 */ /* 0x000fea0003800000 */
[----:B------:R-:W-:Y:S01]  /*4920*/  BPT.TRAP 0x1 ;  /* 0x000000040000795c */ /* 0x000fe20000300000 */
.L_x_92:
[----:B------:R-:W-:-:S04]  /*4930*/  ULEA UR4, UR5, UR52, 0x3 ;  /* 0x0000003405047291 */ /* 0x000fc8000f8e183f */
[----:B------:R-:W-:-:S04]  /*4940*/  UIADD3 UR4, UR4, 0x60, URZ ;  /* 0x0000006004047890 */ /* 0x000fc8000fffe03f */
[----:B------:R-:W-:-:S09]  /*4950*/  UPRMT UR4, UR51, 0x654, UR4 ;  /* 0x0000065433047896 */ /* 0x000fd20008000004 */
[----:B------:R-:W-:Y:S03]  /*4960*/  SYNCS.ARRIVE.TRANS64.RED.A1T0 RZ, [UR4], RZ ;  /* 0x000000ffffff79a7 */ /* 0x000fe60008100404 */
.L_x_91:
[----:B------:R-:W-:Y:S05]  /*4970*/  BSYNC B0 ;  /* 0x0000000000007941 */ /* 0x000fea0003800000 */
.L_x_90:
        /* <DEDUP_REMOVED lines=8> */
.L_x_95:
[C---:B------:R-:W-:Y:S01]  /*4a00*/  LEA R4, R0.reuse, UR52, 0x3 ;  /* 0x0000003400047c11 */ /* 0x040fe2000f8e18ff */
[----:B------:R-:W-:Y:S01]  /*4a10*/  BSSY B1, `(.L_x_96) ;  /* 0x0000007000017945 */ /* 0x000fe20003800000 */
[----:B------:R-:W-:Y:S02]  /*4a20*/  SHF.L.U32 R5, R25, 0x1f, RZ ;  /* 0x0000001f19057819 */ /* 0x000fe400000006ff */
[----:B------:R-:W-:Y:S02]  /*4a30*/  IADD3 R29, R0, 0x1, RZ ;  /* 0x00000001001d7810 */ /* 0x000fe40007ffe0ff */
[----:B------:R-:W1:Y:S02]  /*4a40*/  SYNCS.PHASECHK.TRANS64.TRYWAIT P5, [R4+URZ+0x40], R5 ;  /* 0x00004005040075a7 */ /* 0x000e6400080a017f */
[----:B------:R-:W-:-:S04]  /*4a50*/  ISETP.NE.AND P3, PT, R29, 0x4, PT ;  /* 0x000000041d00780c */ /* 0x000fc80003f65270 */
[----:B------:R-:W-:Y:S01]  /*4a60*/  SEL R40, RZ, 0x1, P3 ;  /* 0x00000001ff287807 */ /* 0x000fe20001800000 */
[----:B-1----:R-:W-:Y:S08]  /*4a70*/  @!P5 BRA `(.L_x_97) ;  /* 0x000000540034d947 */ /* 0x002ff00003800000 */
.L_x_240:
[----:B------:R-:W-:Y:S05]  /*4a80*/  BSYNC B1 ;  /* 0x0000000000017941 */ /* 0x000fea0003800000 */
.L_x_96:
[----:B------:R-:W-:Y:S05]  /*4a90*/  @P4 BRA `(.L_x_98) ;  /* 0x0000000000944947 */ /* 0x000fea0003800000 */
[----:B------:R-:W-:Y:S01]  /*4aa0*/  IMAD R12, R0, 0x2000, R23 ;  /* 0x00002000000c7824 */ /* 0x000fe200078e0217 */
[----:B------:R-:W-:Y:S05]  /*4ab0*/  WARPSYNC.ALL ;  /* 0x0000000000007948 */ /* 0x000fea0003800000 */
[----:B-1----:R-:W-:Y:S01]  /*4ac0*/  IMAD R5, R157, 0x2, R12 ;  /* 0x000000029d057824 */ /* 0x002fe200078e020c */
        /* <DEDUP_REMOVED lines=34> */
.L_x_98:
[----:B------:R-:W-:Y:S02]  /*4cf0*/  LOP3.LUT R25, R25, R40, RZ, 0x3c, !PT ;  /* 0x0000002819197212 */ /* 0x000fe400078e3cff */
[----:B------:R-:W-:-:S07]  /*4d00*/  SEL R0, R29, RZ, P3 ;  /* 0x000000ff1d007207 */ /* 0x000fce0001800000 */
.L_x_94:
[----:B------:R-:W-:Y:S05]  /*4d10*/  BSYNC B0 ;  /* 0x0000000000007941 */ /* 0x000fea0003800000 */
.L_x_93:
        /* <DEDUP_REMOVED lines=27> */
[----:B------:R1:W-:Y:S01]  /*4ed0*/  STSM.16.M88.4 [R92], R8 ;  /* 0x000000085c007844 */ /* 0x0003e20000000200 */
        /* <DEDUP_REMOVED lines=17> */
.L_x_100:
[----:B------:R-:W-:Y:S05]  /*4ff0*/  BSYNC B0 ;  /* 0x0000000000007941 */ /* 0x000fea0003800000 */
.L_x_99:
[----:B------:R-:W-:Y:S06]  /*5000*/  BAR.SYNC.DEFER_BLOCKING 0x1, 0x100 ;  /* 0x0044000000007b1d */ /* 0x000fec0000010000 */
[----:B------:R-:W-:Y:S04]  /*5010*/  BSSY B0, `(.L_x_101) ;  /* 0x0000009000007945 */ /* 0x000fe80003800000 */
[----:B------:R-:W-:Y:S05]  /*5020*/  @P0 BRA `(.L_x_102) ;  /* 0x00000000001c0947 */ /* 0x000fea0003800000 */
[----:B------:R-:W-:-:S13]  /*5030*/  ISETP.NE.AND P3, PT, R160, 0x3, PT ;  /* 0x00000003a000780c */ /* 0x000fda0003f65270 */
[----:B------:R-:W-:Y:S05]  /*5040*/  @!P3 BRA `(.L_x_103) ;  /* 0x000000000004b947 */ /* 0x000fea0003800000 */
[----:B------:R-:W-:Y:S01]  /*5050*/  BPT.TRAP 0x1 ;  /* 0x000000040000795c */ /* 0x000fe20000300000 */
.L_x_103:
[----:B------:R-:W-:-:S04]  /*5060*/  ULEA UR4, UR5, UR52, 0x3 ;  /* 0x0000003405047291 */ /* 0x000fc8000f8e183f */
[----:B------:R-:W-:-:S04]  /*5070*/  UIADD3 UR4, UR4, 0x60, URZ ;  /* 0x0000006004047890 */ /* 0x000fc8000fffe03f */
[----:B------:R-:W-:-:S09]  /*5080*/  UPRMT UR4, UR51, 0x654, UR4 ;  /* 0x0000065433047896 */ /* 0x000fd20008000004 */
[----:B------:R-:W-:Y:S03]  /*5090*/  SYNCS.ARRIVE.TRANS64.RED.A1T0 RZ, [UR4], RZ ;  /* 0x000000ffffff79a7 */ /* 0x000fe60008100404 */
.L_x_102:
[----:B------:R-:W-:Y:S05]  /*50a0*/  BSYNC B0 ;  /* 0x0000000000007941 */ /* 0x000fea0003800000 */
.L_x_101:
        /* <DEDUP_REMOVED lines=8> */
.L_x_106:
[C---:B-1----:R-:W-:Y:S01]  /*5130*/  LEA R4, R0.reuse, UR52, 0x3 ;  /* 0x0000003400047c11 */ /* 0x042fe2000f8e18ff */
[----:B------:R-:W-:Y:S01]  /*5140*/  BSSY B1, `(.L_x_107) ;  /* 0x0000007000017945 */ /* 0x000fe20003800000 */
[----:B------:R-:W-:Y:S02]  /*5150*/  SHF.L.U32 R5, R25, 0x1f, RZ ;  /* 0x0000001f19057819 */ /* 0x000fe400000006ff */
[----:B------:R-:W-:Y:S02]  /*5160*/  IADD3 R9, R0, 0x1, RZ ;  /* 0x0000000100097810 */ /* 0x000fe40007ffe0ff */
[----:B------:R-:W1:Y:S02]  /*5170*/  SYNCS.PHASECHK.TRANS64.TRYWAIT P5, [R4+URZ+0x40], R5 ;  /* 0x00004005040075a7 */ /* 0x000e6400080a017f */
[----:B------:R-:W-:-:S04]  /*5180*/  ISETP.NE.AND P3, PT, R9, 0x4, PT ;  /* 0x000000040900780c */ /* 0x000fc80003f65270 */
[----:B------:R-:W-:Y:S01]  /*5190*/  SEL R42, RZ, 0x1, P3 ;  /* 0x00000001ff2a7807 */ /* 0x000fe20001800000 */
[----:B-1----:R-:W-:Y:S08]  /*51a0*/  @!P5 BRA `(.L_x_108) ;  /* 0x0000004c007cd947 */ /* 0x002ff00003800000 */
.L_x_241:
[----:B------:R-:W-:Y:S05]  /*51b0*/  BSYNC B1 ;  /* 0x0000000000017941 */ /* 0x000fea0003800000 */
.L_x_107:
[----:B------:R-:W-:Y:S05]  /*51c0*/  @P4 BRA `(.L_x_109) ;  /* 0x0000000000944947 */ /* 0x000fea0003800000 */
[----:B------:R-:W-:Y:S01]  /*51d0*/  IMAD R12, R0, 0x2000, R23 ;  /* 0x00002000000c7824 */ /* 0x000fe200078e0217 */
[----:B------:R-:W-:Y:S05]  /*51e0*/  WARPSYNC.ALL ;  /* 0x0000000000007948 */ /* 0x000fea0003800000 */
[----:B------:R-:W-:Y:S01]  /*51f0*/  IMAD R33, R157, 0x2, R12 ;  /* 0x000000029d217824 */ /* 0x000fe200078e020c */
[----:B-1----:R-:W1:Y:S05]  /*5200*/  LDSM.16.M88.4 R4, [R12] ;  /* 0x000000000c04783b */ /* 0x002e6a0000000200 */
[----:B------:R-:W2:Y:S01]  /*5210*/  LDSM.16.M88.4 R32, [R33] ;  /* 0x000000002120783b */ /* 0x000ea20000000200 */
[C---:B-1----:R-:W-:Y:S01]  /*5220*/  IMAD.U32 R0, R4.reuse, 0x10000, RZ ;  /* 0x0001000004007824 */ /* 0x042fe200078e00ff */
[----:B------:R-:W-:Y:S01]  /*5230*/  LOP3.LUT R4, R4, 0xffff0000, RZ, 0xc0, !PT ;  /* 0xffff000004047812 */ /* 0x000fe200078ec0ff */
[C---:B------:R-:W-:Y:S01]  /*5240*/  IMAD.U32 R10, R6.reuse, 0x10000, RZ ;  /* 0x00010000060a7824 */ /* 0x040fe200078e00ff */
[C---:B------:R-:W-:Y:S01]  /*5250*/  LOP3.LUT R14, R5.reuse, 0xffff0000, RZ, 0xc0, !PT ;  /* 0xffff0000050e7812 */ /* 0x040fe200078ec0ff */
[----:B------:R-:W-:Y:S01]  /*5260*/  IMAD.U32 R8, R5, 0x10000, RZ ;  /* 0x0001000005087824 */ /* 0x000fe200078e00ff */
        /* <DEDUP_REMOVED lines=27> */
.L_x_109:
[----:B------:R-:W-:Y:S02]  /*5420*/  LOP3.LUT R25, R25, R42, RZ, 0x3c, !PT ;  /* 0x0000002a19197212 */ /* 0x000fe400078e3cff */
[----:B------:R-:W-:-:S07]  /*5430*/  SEL R0, R9, RZ, P3 ;  /* 0x000000ff09007207 */ /* 0x000fce0001800000 */
.L_x_105:
[----:B------:R-:W-:Y:S05]  /*5440*/  BSYNC B0 ;  /* 0x0000000000007941 */ /* 0x000fea0003800000 */
.L_x_104:
        /* <DEDUP_REMOVED lines=23> */
[----:B------:R-:W-:Y:S02]  /*55c0*/  F2FP.RELU.BF16.F32.PACK_AB R65, R67, R66 ;  /* 0x000000424341723e */ /* 0x000fe400000018ff */
[----:B------:R-:W-:Y:S01]  /*55d0*/  F2FP.RELU.BF16.F32.PACK_AB R66, R69, R68 ;  /* 0x000000444542723e */ /* 0x000fe200000018ff */
[----:B------:R1:W-:Y:S01]  /*55e0*/  STSM.16.M88.4 [R88+0x2200], R4 ;  /* 0x0022000458007844 */ /* 0x0003e20000000200 */
        /* <DEDUP_REMOVED lines=19> */
.L_x_111:
[----:B------:R-:W-:Y:S05]  /*5720*/  BSYNC B0 ;  /* 0x0000000000007941 */ /* 0x000fea0003800000 */
.L_x_110:
[----:B------:R-:W-:Y:S06]  /*5730*/  BAR.SYNC.DEFER_BLOCKING 0x1, 0x100 ;  /* 0x0044000000007b1d */ /* 0x000fec0000010000 */
[----:B------:R-:W-:Y:S04]  /*5740*/  BSSY B0, `(.L_x_112) ;  /* 0x0000009000007945 */ /* 0x000fe80003800000 */
[----:B------:R-:W-:Y:S05]  /*5750*/  @P0 BRA `(.L_x_113) ;  /* 0x00000000001c0947 */ /* 0x000fea0003800000 */
[----:B------:R-:W-:-:S13]  /*5760*/  ISETP.NE.AND P3, PT, R160, 0x3, PT ;  /* 0x00000003a000780c */ /* 0x000fda0003f65270 */
[----:B------:R-:W-:Y:S05]  /*5770*/  @!P3 BRA `(.L_x_114) ;  /* 0x000000000004b947 */ /* 0x000fea0003800000 */
[----:B------:R-:W-:Y:S01]  /*5780*/  BPT.TRAP 0x1 ;  /* 0x000000040000795c */ /* 0x000fe20000300000 */
.L_x_114:
[----:B------:R-:W-:-:S04]  /*5790*/  ULEA UR4, UR5, UR52, 0x3 ;  /* 0x0000003405047291 */ /* 0x000fc8000f8e183f */
[----:B------:R-:W-:-:S04]  /*57a0*/  UIADD3 UR4, UR4, 0x60, URZ ;  /* 0x0000006004047890 */ /* 0x000fc8000fffe03f */
[----:B------:R-:W-:-:S09]  /*57b0*/  UPRMT UR4, UR51, 0x654, UR4 ;  /* 0x0000065433047896 */ /* 0x000fd20008000004 */
[----:B------:R-:W-:Y:S03]  /*57c0*/  SYNCS.ARRIVE.TRANS64.RED.A1T0 RZ, [UR4], RZ ;  /* 0x000000ffffff79a7 */ /* 0x000fe60008100404 */
.L_x_113:
[----:B------:R-:W-:Y:S05]  /*57d0*/  BSYNC B0 ;  /* 0x0000000000007941 */ /* 0x000fea0003800000 */
.L_x_112:
        /* <DEDUP_REMOVED lines=8> */
.L_x_117:
        /* <DEDUP_REMOVED lines=8> */
.L_x_242:
[----:B------:R-:W-:Y:S05]  /*58e0*/  BSYNC B1 ;  /* 0x0000000000017941 */ /* 0x000fea0003800000 */
.L_x_118:
        /* <DEDUP_REMOVED lines=38> */
.L_x_120:
[----:B------:R-:W-:Y:S02]  /*5b50*/  LOP3.LUT R25, R25, R40, RZ, 0x3c, !PT ;  /* 0x0000002819197212 */ /* 0x000fe400078e3cff */
[----:B------:R-:W-:-:S07]  /*5b60*/  SEL R0, R9, RZ, P3 ;  /* 0x000000ff09007207 */ /* 0x000fce0001800000 */
.L_x_116:
[----:B------:R-:W-:Y:S05]  /*5b70*/  BSYNC B0 ;  /* 0x0000000000007941 */ /* 0x000fea0003800000 */
.L_x_115:
        /* <DEDUP_REMOVED lines=45> */
.L_x_122:
[----:B------:R-:W-:Y:S05]  /*5e50*/  BSYNC B0 ;  /* 0x0000000000007941 */ /* 0x000fea0003800000 */
.L_x_121:
[----:B------:R-:W-:Y:S06]  /*5e60*/  BAR.SYNC.DEFER_BLOCKING 0x1, 0x100 ;  /* 0x0044000000007b1d */ /* 0x000fec0000010000 */
[----:B------:R-:W-:Y:S04]  /*5e70*/  BSSY B0, `(.L_x_123) ;  /* 0x0000009000007945 */ /* 0x000fe80003800000 */
[----:B------:R-:W-:Y:S05]  /*5e80*/  @P0 BRA `(.L_x_124) ;  /* 0x00000000001c0947 */ /* 0x000fea0003800000 */
[----:B------:R-:W-:-:S13]  /*5e90*/  ISETP.NE.AND P3, PT, R160, 0x3, PT ;  /* 0x00000003a000780c */ /* 0x000fda0003f65270 */
[----:B------:R-:W-:Y:S05]  /*5ea0*/  @!P3 BRA `(.L_x_125) ;  /* 0x000000000004b947 */ /* 0x000fea0003800000 */
[----:B------:R-:W-:Y:S01]  /*5eb0*/  BPT.TRAP 0x1 ;  /* 0x000000040000795c */ /* 0x000fe20000300000 */
.L_x_125:
[----:B------:R-:W-:-:S04]  /*5ec0*/  ULEA UR4, UR5, UR52, 0x3 ;  /* 0x0000003405047291 */ /* 0x000fc8000f8e183f */
[----:B------:R-:W-:-:S04]  /*5ed0*/  UIADD3 UR4, UR4, 0x60, URZ ;  /* 0x0000006004047890 */ /* 0x000fc8000fffe03f */
[----:B------:R-:W-:-:S09]  /*5ee0*/  UPRMT UR4, UR51, 0x654, UR4 ;  /* 0x0000065433047896 */ /* 0x000fd20008000004 */
[----:B------:R-:W-:Y:S03]  /*5ef0*/  SYNCS.ARRIVE.TRANS64.RED.A1T0 RZ, [UR4], RZ ;  /* 0x000000ffffff79a7 */ /* 0x000fe60008100404 */
.L_x_124:
[----:B------:R-:W-:Y:S05]  /*5f00*/  BSYNC B0 ;  /* 0x0000000000007941 */ /* 0x000fea0003800000 */
.L_x_123:
        /* <DEDUP_REMOVED lines=8> */
.L_x_128:
[----:B------:R-:W-:Y:S01]  /*5f90*/  SHF.L.U32 R25, R25, 0x1f, RZ ;  /* 0x0000001f19197819 */ /* 0x000fe200000006ff */
[----:B------:R-:W-:Y:S01]  /*5fa0*/  BSSY B1, `(.L_x_129) ;  /* 0x0000004000017945 */ /* 0x000fe20003800000 */
[----:B-1----:R-:W-:-:S04]  /*5fb0*/  LEA R4, R0, UR52, 0x3 ;  /* 0x0000003400047c11 */ /* 0x002fc8000f8e18ff */
[----:B------:R-:W1:Y:S02]  /*5fc0*/  SYNCS.PHASECHK.TRANS64.TRYWAIT P3, [R4+URZ+0x40], R25 ;  /* 0x00004019040075a7 */ /* 0x000e64000806017f */
[----:B-1----:R-:W-:Y:S05]  /*5fd0*/  @!P3 BRA `(.L_x_130) ;  /* 0x000000400018b947 */ /* 0x002fea0003800000 */
.L_x_243:
[----:B------:R-:W-:Y:S05]  /*5fe0*/  BSYNC B1 ;  /* 0x0000000000017941 */ /* 0x000fea0003800000 */
.L_x_129:
[----:B------:R-:W-:Y:S05]  /*5ff0*/  @P4 BRA `(.L_x_127) ;  /* 0x0000000000944947 */ /* 0x000fea0003800000 */
[----:B------:R-:W-:Y:S01]  /*6000*/  LEA R0, R0, R23, 0xd ;  /* 0x0000001700007211 */ /* 0x000fe200078e68ff */
[----:B------:R-:W-:Y:S05]  /*6010*/  WARPSYNC.ALL ;  /* 0x0000000000007948 */ /* 0x000fea0003800000 */
[----:B------:R-:W-:Y:S01]  /*6020*/  IMAD R3, R157, 0x2, R0 ;  /* 0x000000029d037824 */ /* 0x000fe200078e0200 */
[----:B-1----:R-:W1:Y:S04]  /*6030*/  LDSM.16.M88.4 R4, [R0] ;  /* 0x000000000004783b */ /* 0x002e680000000200 */
[----:B------:R-:W2:Y:S01]  /*6040*/  LDSM.16.M88.4 R28, [R3] ;  /* 0x00000000031c783b */ /* 0x000ea20000000200 */
[C---:B-1----:R-:W-:Y:S01]  /*6050*/  IMAD.U32 R8, R4.reuse, 0x10000, RZ ;  /* 0x0001000004087824 */ /* 0x042fe200078e00ff */
[----:B------:R-:W-:Y:S01]  /*6060*/  LOP3.LUT R4, R4, 0xffff0000, RZ, 0xc0, !PT ;  /* 0xffff000004047812 */ /* 0x000fe200078ec0ff */
[----:B------:R-:W-:Y:S01]  /*6070*/  IMAD.U32 R20, R6, 0x10000, RZ ;  /* 0x0001000006147824 */ /* 0x000fe200078e00ff */
[----:B------:R-:W-:Y:S01]  /*6080*/  LOP3.LUT R14, R5, 0xffff0000, RZ, 0xc0, !PT ;  /* 0xffff0000050e7812 */ /* 0x000fe200078ec0ff */
[----:B--2---:R-:W-:Y:S01]  /*6090*/  IMAD.U32 R0, R28, 0x10000, RZ ;  /* 0x000100001c007824 */ /* 0x004fe200078e00ff */
[----:B------:R-:W-:Y:S01]  /*60a0*/  LOP3.LUT R6, R6, 0xffff0000, RZ, 0xc0, !PT ;  /* 0xffff000006067812 */ /* 0x000fe200078ec0ff */
[----:B------:R-:W-:Y:S01]  /*60b0*/  IMAD.U32 R32, R30, 0x10000, RZ ;  /* 0x000100001e207824 */ /* 0x000fe200078e00ff */
[----:B------:R-:W-:Y:S01]  /*60c0*/  LOP3.LUT R158, R7, 0xffff0000, RZ, 0xc0, !PT ;  /* 0xffff0000079e7812 */ /* 0x000fe200078ec0ff */
        /* <DEDUP_REMOVED lines=24> */
.L_x_127:
[----:B------:R-:W-:Y:S05]  /*6250*/  BSYNC B0 ;  /* 0x0000000000007941 */ /* 0x000fea0003800000 */
.L_x_126:
        /* <DEDUP_REMOVED lines=33> */
[----:B---3--:R-:W3:Y:S02]  /*6470*/  FENCE.VIEW.ASYNC.S ;  /* 0x00000000000073c6 */ /* 0x008ee40000000000 */
[----:B---3--:R-:W-:Y:S06]  /*6480*/  BAR.SYNC.DEFER_BLOCKING 0x1, 0x100 ;  /* 0x0044000000007b1d */ /* 0x008fec0000010000 */
        /* <DEDUP_REMOVED lines=9> */
[----:B---3--:R-:W-:-:S04]  /*6520*/  DEPBAR.LE SB0, 0x1 ;  /* 0x000080400000791a */ /* 0x008fc80000000000 */
.L_x_132:
[----:B------:R-:W-:Y:S05]  /*6530*/  BSYNC B0 ;  /* 0x0000000000007941 */ /* 0x000fea0003800000 */
.L_x_131:
[----:B------:R-:W-:Y:S06]  /*6540*/  BAR.SYNC.DEFER_BLOCKING 0x1, 0x100 ;  /* 0x0044000000007b1d */ /* 0x000fec0000010000 */
[----:B------:R-:W-:Y:S04]  /*6550*/  BSSY B0, `(.L_x_133) ;  /* 0x0000009000007945 */ /* 0x000fe80003800000 */
[----:B------:R-:W-:Y:S05]  /*6560*/  @P0 BRA `(.L_x_134) ;  /* 0x00000000001c0947 */ /* 0x000fea0003800000 */
[----:B------:R-:W-:-:S13]  /*6570*/  ISETP.NE.AND P0, PT, R160, 0x3, PT ;  /* 0x00000003a000780c */ /* 0x000fda0003f05270 */
[----:B------:R-:W-:Y:S05]  /*6580*/  @!P0 BRA `(.L_x_135) ;  /* 0x0000000000048947 */ /* 0x000fea0003800000 */
[----:B------:R-:W-:Y:S01]  /*6590*/  BPT.TRAP 0x1 ;  /* 0x000000040000795c */ /* 0x000fe20000300000 */
.L_x_135:
[----:B------:R-:W-:-:S04]  /*65a0*/  ULEA UR4, UR36, UR52, 0x3 ;  /* 0x0000003424047291 */ /* 0x000fc8000f8e183f */
[----:B------:R-:W-:-:S04]  /*65b0*/  UIADD3 UR4, UR4, 0x60, URZ ;  /* 0x0000006004047890 */ /* 0x000fc8000fffe03f */
[----:B------:R-:W-:-:S09]  /*65c0*/  UPRMT UR4, UR51, 0x654, UR4 ;  /* 0x0000065433047896 */ /* 0x000fd20008000004 */
[----:B------:R-:W-:Y:S03]  /*65d0*/  SYNCS.ARRIVE.TRANS64.RED.A1T0 RZ, [UR4], RZ ;  /* 0x000000ffffff79a7 */ /* 0x000fe60008100404 */
.L_x_134:
[----:B------:R-:W-:Y:S05]  /*65e0*/  BSYNC B0 ;  /* 0x0000000000007941 */ /* 0x000fea0003800000 */
.L_x_133:
[----:B------:R-:W-:Y:S01]  /*65f0*/  IADD3 R16, P0, R16, UR40, RZ ;  /* 0x0000002810107c10 */ /* 0x000fe2000ff1e0ff */
[----:B------:R-:W-:Y:S01]  /*6600*/  ULDC.64 UR4, c[0x0][0x8f8] ;  /* 0x00023e0000047ab9 */ /* 0x000fe20000000a00 */
[----:B------:R-:W-:Y:S01]  /*6610*/  UIADD3 UR36, UR36, 0x1, URZ ;  /* 0x0000000124247890 */ /* 0x000fe2000fffe03f */
[----:B------:R-:W-:Y:S01]  /*6620*/  PRMT R0, RZ, 0x7610, R0 ;  /* 0x00007610ff007816 */ /* 0x000fe20000000000 */
[----:B------:R-:W-:Y:S01]  /*6630*/  UMOV UR47, 0xffffffff ;  /* 0xffffffff002f7882 */ /* 0x000fe20000000000 */
[----:B------:R-:W-:Y:S01]  /*6640*/  IADD3.X R17, R17, UR38, RZ, P0, !PT ;  /* 0x0000002611117c10 */ /* 0x000fe200087fe4ff */
[----:B------:R-:W-:Y:S01]  /*6650*/  UISETP.NE.AND UP0, UPT, UR36, 0x4, UPT ;  /* 0x000000042400788c */ /* 0x000fe2000bf05270 */
[----:B------:R-:W-:Y:S01]  /*6660*/  ISETP.GE.U32.AND P0, PT, R16, UR4, PT ;  /* 0x0000000410007c0c */ /* 0x000fe2000bf06070 */
[----:B------:R-:W-:Y:S01]  /*6670*/  IMAD.MOV.U32 R23, RZ, RZ, -0x1 ;  /* 0xffffffffff177424 */ /* 0x000fe200078e00ff */
[----:B------:R-:W-:Y:S01]  /*6680*/  MOV R158, 0xffffffff ;  /* 0xffffffff009e7802 */ /* 0x000fe20000000f00 */
[----:B------:R-:W-:Y:S01]  /*6690*/  USEL UR36, UR36, URZ, UP0 ;  /* 0x0000003f24247287 */ /* 0x000fe20008000000 */
[----:B------:R-:W-:-:S13]  /*66a0*/  ISETP.GE.U32.AND.EX P0, PT, R17, UR5, PT, P0 ;  /* 0x0000000511007c0c */ /* 0x000fda000bf06100 */
[----:B------:R-:W-:Y:S05]  /*66b0*/  @P0 BRA `(.L_x_136) ;  /* 0x0000000400680947 */ /* 0x000fea0003800000 */
[----:B--2---:R-:W2:Y:S01]  /*66c0*/  S2R R12, SR_CTAID.X ;  /* 0x00000000000c7919 */ /* 0x004ea20000002500 */
[----:B------:R-:W3:Y:S01]  /*66d0*/  LDC.64 R10, c[0x0][0x8d0] ;  /* 0x00023400ff0a7b82 */ /* 0x000ee20000000a00 */
[----:B------:R-:W-:Y:S01]  /*66e0*/  ULDC UR4, c[0x0][0x150] ;  /* 0x0000540000047ab9 */ /* 0x000fe20000000800 */
[----:B------:R-:W-:Y:S01]  /*66f0*/  IMAD.MOV.U32 R8, RZ, RZ, R16 ;  /* 0x000000ffff087224 */ /* 0x000fe200078e0010 */
[----:B------:R-:W4:Y:S01]  /*6700*/  S2R R24, SR_CTAID.Y ;  /* 0x0000000000187919 */ /* 0x000f220000002600 */
[----:B------:R-:W-:-:S04]  /*6710*/  IMAD.MOV.U32 R9, RZ, RZ, R17 ;  /* 0x000000ffff097224 */ /* 0x000fc800078e0011 */
[----:B-1----:R-:W1:Y:S08]  /*6720*/  LDC R25, c[0x0][0x144] ;  /* 0x00005100ff197b82 */ /* 0x002e700000000800 */
[----:B------:R-:W1:Y:S08]  /*6730*/  LDC R0, c[0x0][0x8d8] ;  /* 0x00023600ff007b82 */ /* 0x000e700000000800 */
[----:B------:R-:W1:Y:S01]  /*6740*/  LDC.64 R14, c[0x0][0x8c8] ;  /* 0x00023200ff0e7b82 */ /* 0x000e620000000a00 */
[----:B---3--:R-:W-:-:S04]  /*6750*/  ISETP.NE.U32.AND P0, PT, R10, RZ, PT ;  /* 0x000000ff0a00720c */ /* 0x008fc80003f05070 */
[----:B------:R-:W-:Y:S02]  /*6760*/  ISETP.NE.AND.EX P0, PT, R11, RZ, PT, P0 ;  /* 0x000000ff0b00720c */ /* 0x000fe40003f05300 */
[----:B--2---:R-:W-:-:S05]  /*6770*/  I2FP.F32.U32 R3, R12 ;  /* 0x0000000c00037245 */ /* 0x004fca0000201000 */
[----:B------:R-:W-:-:S04]  /*6780*/  FMUL R3, R3, UR4 ;  /* 0x0000000403037c20 */ /* 0x000fc80008400000 */
[----:B------:R2:W3:Y:S02]  /*6790*/  F2I.U32.TRUNC.NTZ R23, R3 ;  /* 0x0000000300177305 */ /* 0x0004e4000020f000 */
[----:B----4-:R-:W-:Y:S05]  /*67a0*/  @!P0 BRA `(.L_x_137) ;  /* 0x0000000000288947 */ /* 0x010fea0003800000 */
[----:B--2---:R-:W2:Y:S02]  /*67b0*/  LDC R3, c[0x0][0x8dc] ;  /* 0x00023700ff037b82 */ /* 0x004ea40000000800 */
        /* <DEDUP_REMOVED lines=9> */
.L_x_137:
[----:B------:R-:W4:Y:S01]  /*6850*/  LDC.64 R20, c[0x0][0x8e8] ;  /* 0x00023a00ff147b82 */ /* 0x000f220000000a00 */
[-C--:B-1----:R-:W-:Y:S01]  /*6860*/  SHF.R.U64 R31, R8, R0.reuse, R9 ;  /* 0x00000000081f7219 */ /* 0x082fe20000001209 */
[----:B---3--:R-:W-:Y:S01]  /*6870*/  IMAD.MOV R23, RZ, RZ, -R23 ;  /* 0x000000ffff177224 */ /* 0x008fe200078e0a17 */
[----:B------:R-:W-:Y:S01]  /*6880*/  SHF.R.U32.HI R0, RZ, R0, R9 ;  /* 0x00000000ff007219 */ /* 0x000fe20000011609 */
[----:B------:R-:W-:Y:S01]  /*6890*/  ULDC UR4, c[0x0][0x154] ;  /* 0x0000550000047ab9 */ /* 0x000fe20000000800 */
[----:B--2---:R-:W-:Y:S01]  /*68a0*/  IADD3 R3, P0, RZ, -R31, RZ ;  /* 0x8000001fff037210 */ /* 0x004fe20007f1e0ff */
[----:B------:R-:W-:Y:S02]  /*68b0*/  IMAD R26, R25, R23, R12 ;  /* 0x00000017191a7224 */ /* 0x000fe400078e020c */
[----:B------:R-:W1:Y:S01]  /*68c0*/  LDC R6, c[0x0][0x8c0] ;  /* 0x00023000ff067b82 */ /* 0x000e620000000800 */
[----:B------:R-:W-:Y:S02]  /*68d0*/  IMAD.MOV.U32 R7, RZ, RZ, 0x1 ;  /* 0x00000001ff077424 */ /* 0x000fe400078e00ff */
[----:B------:R-:W-:-:S04]  /*68e0*/  IMAD.X R5, RZ, RZ, ~R0, P0 ;  /* 0x000000ffff057224 */ /* 0x000fc800000e0e00 */
[-C--:B------:R-:W-:Y:S01]  /*68f0*/  IMAD R0, R5, R14.reuse, RZ ;  /* 0x0000000e05007224 */ /* 0x080fe200078e02ff */
[----:B------:R-:W2:Y:S01]  /*6900*/  LDC R8, c[0x0][0x8b0] ;  /* 0x00022c00ff087b82 */ /* 0x000ea20000000800 */
[----:B------:R-:W-:-:S04]  /*6910*/  IMAD.WIDE.U32 R4, R3, R14, R16 ;  /* 0x0000000e03047225 */ /* 0x000fc800078e0010 */
[----:B------:R-:W-:Y:S01]  /*6920*/  IMAD R3, R3, R15, R0 ;  /* 0x0000000f03037224 */ /* 0x000fe200078e0200 */
[----:B------:R-:W-:Y:S02]  /*6930*/  I2FP.F32.U32 R0, R24 ;  /* 0x0000001800007245 */ /* 0x000fe40000201000 */
[----:B------:R-:W3:Y:S01]  /*6940*/  LDC R28, c[0x0][0x900] ;  /* 0x00024000ff1c7b82 */ /* 0x000ee20000000800 */
[----:B------:R-:W-:Y:S01]  /*6950*/  IMAD.IADD R3, R5, 0x1, R3 ;  /* 0x0000000105037824 */ /* 0x000fe200078e0203 */
[----:B----4-:R-:W-:Y:S01]  /*6960*/  ISETP.NE.U32.AND P0, PT, R20, RZ, PT ;  /* 0x000000ff1400720c */ /* 0x010fe20003f05070 */
[----:B------:R-:W-:Y:S01]  /*6970*/  FMUL R0, R0, UR4 ;  /* 0x0000000400007c20 */ /* 0x000fe20008400000 */
[----:B------:R-:W-:Y:S02]  /*6980*/  IMAD.MOV.U32 R5, RZ, RZ, -0x1 ;  /* 0xffffffffff057424 */ /* 0x000fe400078e00ff */
[----:B------:R-:W-:Y:S01]  /*6990*/  ISETP.NE.AND.EX P0, PT, R21, RZ, PT, P0 ;  /* 0x000000ff1500720c */ /* 0x000fe20003f05300 */
[----:B------:R4:W3:Y:S01]  /*69a0*/  F2I.U32.TRUNC.NTZ R13, R0 ;  /* 0x00000000000d7305 */ /* 0x0008e2000020f000 */
[----:B------:R-:W4:Y:S01]  /*69b0*/  LDC R15, c[0x0][0x148] ;  /* 0x00005200ff0f7b82 */ /* 0x000f220000000800 */
[----:B-1----:R-:W-:-:S02]  /*69c0*/  SHF.R.U64 R12, R4, R6, R3 ;  /* 0x00000006040c7219 */ /* 0x002fc40000001203 */
[----:B------:R-:W-:-:S05]  /*69d0*/  SHF.R.U32.HI R3, RZ, R6, R3 ;  /* 0x00000006ff037219 */ /* 0x000fca0000011603 */
[----:B------:R-:W1:Y:S01]  /*69e0*/  LDC R25, c[0x0][0x8a8] ;  /* 0x00022a00ff197b82 */ /* 0x000e620000000800 */
[-CC-:B--2---:R-:W-:Y:S02]  /*69f0*/  SHF.R.U64 R10, R12, R8.reuse, R3.reuse ;  /* 0x000000080c0a7219 */ /* 0x184fe40000001203 */
[----:B------:R-:W-:-:S05]  /*6a00*/  SHF.R.U32.HI R3, RZ, R8, R3 ;  /* 0x00000008ff037219 */ /* 0x000fca0000011603 */
[----:B------:R-:W2:Y:S01]  /*6a10*/  LDC R27, c[0x0][0x8f0] ;  /* 0x00023c00ff1b7b82 */ /* 0x000ea20000000800 */
[-C--:B---3--:R-:W-:Y:S02]  /*6a20*/  SHF.L.U32 R4, R5, R28.reuse, RZ ;  /* 0x0000001c05047219 */ /* 0x088fe400000006ff */
[-CC-:B------:R-:W-:Y:S02]  /*6a30*/  SHF.R.U64 R14, R10, R28.reuse, R3.reuse ;  /* 0x0000001c0a0e7219 */ /* 0x180fe40000001203 */
[----:B------:R-:W-:Y:S02]  /*6a40*/  SHF.R.U32.HI R5, RZ, R28, R3 ;  /* 0x0000001cff057219 */ /* 0x000fe40000011603 */
[----:B------:R-:W-:Y:S01]  /*6a50*/  LOP3.LUT R23, RZ, R4, RZ, 0x33, !PT ;  /* 0x00000004ff177212 */ /* 0x000fe200078e33ff */
[----:B------:R-:W3:Y:S01]  /*6a60*/  LDC R29, c[0x0][0x8e0] ;  /* 0x00023800ff1d7b82 */ /* 0x000ee20000000800 */
[----:B------:R-:W-:Y:S02]  /*6a70*/  SHF.L.U32 R28, R7, R28, RZ ;  /* 0x0000001c071c7219 */ /* 0x000fe400000006ff */
[----:B------:R-:W-:-:S05]  /*6a80*/  MOV R4, R14 ;  /* 0x0000000e00047202 */ /* 0x000fca0000000f00 */
[----:B------:R-:W1:Y:S01]  /*6a90*/  LDC R30, c[0x0][0x8b8] ;  /* 0x00022e00ff1e7b82 */ /* 0x000e620000000800 */
[----:B------:R-:W-:Y:S05]  /*6aa0*/  @!P0 BRA `(.L_x_138) ;  /* 0x0000000000288947 */ /* 0x000fea0003800000 */
        /* <DEDUP_REMOVED lines=10> */
.L_x_138:
[----:B------:R-:W-:Y:S01]  /*6b50*/  ISETP.NE.AND P0, PT, R2, 0x1, PT ;  /* 0x000000010200780c */ /* 0x000fe20003f05270 */
[----:B------:R-:W-:Y:S01]  /*6b60*/  IMAD.MOV R13, RZ, RZ, -R13 ;  /* 0x000000ffff0d7224 */ /* 0x000fe200078e0a0d */
[----:B--2-4-:R-:W-:Y:S01]  /*6b70*/  SHF.R.U64 R0, R4, R27, R5 ;  /* 0x0000001b04007219 */ /* 0x014fe20000001205 */
[----:B-1----:R-:W-:Y:S01]  /*6b80*/  VIADD R5, R25, 0xffffffff ;  /* 0xffffffff19057836 */ /* 0x002fe20000000000 */
[----:B------:R-:W-:Y:S02]  /*6b90*/  LOP3.LUT R23, R10, R23, RZ, 0xc0, !PT ;  /* 0x000000170a177212 */ /* 0x000fe400078ec0ff */
[----:B------:R-:W-:Y:S01]  /*6ba0*/  R2UR UR47, R31 ;  /* 0x000000001f2f72ca */ /* 0x000fe200000e0000 */
[----:B------:R-:W-:Y:S01]  /*6bb0*/  IMAD.MOV R3, RZ, RZ, -R0 ;  /* 0x000000ffff037224 */ /* 0x000fe200078e0a00 */
[----:B------:R-:W-:Y:S01]  /*6bc0*/  LOP3.LUT R5, R12, R5, RZ, 0xc0, !PT ;  /* 0x000000050c057212 */ /* 0x000fe200078ec0ff */
[----:B------:R-:W-:Y:S02]  /*6bd0*/  IMAD R23, R28, R0, R23 ;  /* 0x000000001c177224 */ /* 0x000fe400078e0217 */
[----:B---3--:R-:W-:-:S02]  /*6be0*/  IMAD R0, R3, R29, R14 ;  /* 0x0000001d03007224 */ /* 0x008fc400078e020e */
[----:B------:R-:W-:Y:S02]  /*6bf0*/  @P0 IMAD R26, R15, R13, R24 ;  /* 0x0000000d0f1a0224 */ /* 0x000fe400078e0218 */
[----:B------:R-:W-:Y:S02]  /*6c00*/  IMAD R0, R0, R25, R5 ;  /* 0x0000001900007224 */ /* 0x000fe400078e0205 */
[----:B------:R-:W-:Y:S02]  /*6c10*/  IMAD R23, R23, R30, R26 ;  /* 0x0000001e17177224 */ /* 0x000fe400078e021a */
[----:B------:R-:W-:-:S03]  /*6c20*/  IMAD.MOV.U32 R3, RZ, RZ, 0x1 ;  /* 0x00000001ff037424 */ /* 0x000fc600078e00ff */
[----:B------:R-:W-:Y:S02]  /*6c30*/  SEL R158, R0, R23, !P0 ;  /* 0x00000017009e7207 */ /* 0x000fe40004000000 */
[----:B------:R-:W-:Y:S02]  /*6c40*/  SEL R23, R23, R0, !P0 ;  /* 0x0000000017177207 */ /* 0x000fe40004000000 */
[----:B------:R-:W-:-:S07]  /*6c50*/  PRMT R0, R3, 0x7610, R0 ;  /* 0x0000761003007816 */ /* 0x000fce0000000000 */
.L_x_136:
[----:B------:R-:W-:Y:S01]  /*6c60*/  UIADD3 UR49, UR50, UR49, URZ ;  /* 0x0000003132317290 */ /* 0x000fe2000fffe03f */
[----:B------:R-:W-:Y:S01]  /*6c70*/  LOP3.LUT P0, RZ, R0, 0xff, RZ, 0xc0, !PT ;  /* 0x000000ff00ff7812 */ /* 0x000fe2000780c0ff */
[----:B------:R-:W-:Y:S02]  /*6c80*/  UIADD3 UR39, UR39, 0x8, URZ ;  /* 0x0000000827277890 */ /* 0x000fe4000fffe03f */
[----:B------:R-:W-:Y:S02]  /*6c90*/  USHF.R.U32.HI UR4, URZ, 0x2, UR49 ;  /* 0x000000023f047899 */ /* 0x000fe40008011631 */
[----:B------:R-:W-:Y:S02]  /*6ca0*/  UISETP.GT.U32.AND UP0, UPT, UR49, 0x3, UPT ;  /* 0x000000033100788c */ /* 0x000fe4000bf04070 */
[----:B------:R-:W-:Y:S02]  /*6cb0*/  ULOP3.LUT UR4, UR4, 0x1, URZ, 0xc0, !UPT ;  /* 0x0000000104047892 */ /* 0x000fe4000f8ec03f */
[----:B------:R-:W-:-:S02]  /*6cc0*/  UISETP.LT.U32.AND UP1, UPT, UR50, 0x4, UP0 ;  /* 0x000000043200788c */ /* 0x000fc40008721070 */
[----:B------:R-:W-:Y:S02]  /*6cd0*/  UISETP.NE.U32.AND UP2, UPT, UR4, 0x1, UPT ;  /* 0x000000010400788c */ /* 0x000fe4000bf45070 */
[----:B------:R-:W-:Y:S02]  /*6ce0*/  USEL UR5, URZ, 0x1, !UP1 ;  /* 0x000000013f057887 */ /* 0x000fe4000c800000 */
[----:B------:R-:W-:Y:S02]  /*6cf0*/  UISETP.GT.U32.AND UP0, UPT, UR50, 0x3, !UP2 ;  /* 0x000000033200788c */ /* 0x000fe4000d704070 */
[----:B------:R-:W-:Y:S02]  /*6d00*/  ULOP3.LUT UR49, UR49, 0x3, URZ, 0xc0, !UPT ;  /* 0x0000000331317892 */ /* 0x000fe4000f8ec03f */
[----:B------:R-:W-:-:S04]  /*6d10*/  USEL UR4, URZ, 0x1, !UP0 ;  /* 0x000000013f047887 */ /* 0x000fc8000c000000 */
[----:B------:R-:W-:Y:S01]  /*6d20*/  ULOP3.LUT UR48, UR4, UR48, UR5, 0x96, !UPT ;  /* 0x0000003004307292 */ /* 0x000fe2000f8e9605 */
[----:B------:R-:W-:Y:S11]  /*6d30*/  @P0 BRA `(.L_x_139) ;  /* 0xffffffa800740947 */ /* 0x000ff6000383ffff */
[----:B------:R-:W-:-:S13]  /*6d40*/  PLOP3.LUT P0, PT, PT, PT, PT, 0x8, 0x0 ;  /* 0x000000000000781c */ /* 0x000fda0003f0e170 */
.L_x_22:
[----:B------:R-:W-:Y:S05]  /*6d50*/  @P0 BRA `(.L_x_14) ;  /* 0x0000002c00f40947 */ /* 0x000fea0003800000 */
[----:B------:R-:W-:Y:S01]  /*6d60*/  ULDC.64 UR6, c[0x0][0x588] ;  /* 0x0001620000067ab9 */ /* 0x000fe20000000a00 */
[----:B------:R-:W-:Y:S01]  /*6d70*/  ISETP.NE.AND.EX P1, PT, R165, RZ, PT, P1 ;  /* 0x000000ffa500720c */ /* 0x000fe20003f25310 */
[----:B------:R-:W-:-:S04]  /*6d80*/  DEPBAR.LE SB0, 0x0 ;  /* 0x000080000000791a */ /* 0x000fc80000000000 */
[----:B------:R-:W-:Y:S01]  /*6d90*/  ISETP.NE.U32.AND P0, PT, RZ, UR6, PT ;  /* 0x00000006ff007c0c */ /* 0x000fe2000bf05070 */
[----:B------:R-:W-:Y:S03]  /*6da0*/  BSSY B0, `(.L_x_140) ;  /* 0x0000014000007945 */ /* 0x000fe60003800000 */
[----:B------:R-:W-:-:S13]  /*6db0*/  ISETP.NE.AND.EX P0, PT, RZ, UR7, PT, P0 ;  /* 0x00000007ff007c0c */ /* 0x000fda000bf05300 */
[----:B------:R-:W-:Y:S05]  /*6dc0*/  @P0 BRA P1, `(.L_x_141) ;  /* 0x0000000000440947 */ /* 0x000fea0000800000 */
[----:B------:R-:W-:-:S04]  /*6dd0*/  ISETP.NE.U32.AND P0, PT, R163, RZ, PT ;  /* 0x000000ffa300720c */ /* 0x000fc80003f05070 */
[----:B------:R-:W-:-:S13]  /*6de0*/  ISETP.NE.AND.EX P0, PT, R165, RZ, PT, P0 ;  /* 0x000000ffa500720c */ /* 0x000fda0003f05300 */
[----:B------:R-:W-:Y:S05]  /*6df0*/  @!P0 BRA `(.L_x_142) ;  /* 0x00000000002c8947 */ /* 0x000fea0003800000 */
[----:B------:R-:W-:-:S13]  /*6e00*/  LOP3.LUT P0, RZ, R154, 0xff, RZ, 0xc0, !PT ;  /* 0x000000ff9aff7812 */ /* 0x000fda000780c0ff */
[----:B------:R-:W-:Y:S05]  /*6e10*/  @!P0 BRA `(.L_x_143) ;  /* 0x0000000000108947 */ /* 0x000fea0003800000 */
[----:B-----5:R-:W-:-:S13]  /*6e20*/  FSETP.NEU.AND P0, PT, R155, RZ, PT ;  /* 0x000000ff9b00720b */ /* 0x020fda0003f0d000 */
[----:B------:R-:W-:Y:S05]  /*6e30*/  @!P0 BREAK B0 ;  /* 0x0000000000008942 */ /* 0x000fea0003800000 */
[----:B------:R-:W-:Y:S05]  /*6e40*/  @P0 BRA `(.L_x_141) ;  /* 0x0000000000240947 */ /* 0x000fea0003800000 */
[----:B------:R-:W-:Y:S05]  /*6e50*/  BRA `(.L_x_14) ;  /* 0x0000002c00b47947 */ /* 0x000fea0003800000 */
.L_x_143:
[----:B------:R-:W-:-:S04]  /*6e60*/  ISETP.NE.U32.AND P0, PT, RZ, UR6, PT ;  /* 0x00000006ff007c0c */ /* 0x000fc8000bf05070 */
[----:B------:R-:W-:-:S13]  /*6e70*/  ISETP.NE.AND.EX P0, PT, RZ, UR7, PT, P0 ;  /* 0x00000007ff007c0c */ /* 0x000fda000bf05300 */
[----:B------:R-:W-:Y:S05]  /*6e80*/  @!P0 BREAK B0 ;  /* 0x0000000000008942 */ /* 0x000fea0003800000 */
[----:B------:R-:W-:Y:S05]  /*6e90*/  @P0 BRA `(.L_x_141) ;  /* 0x0000000000100947 */ /* 0x000fea0003800000 */
[----:B------:R-:W-:Y:S05]  /*6ea0*/  BRA `(.L_x_14) ;  /* 0x0000002c00a07947 */ /* 0x000fea0003800000 */
.L_x_142:
[----:B-----5:R-:W-:-:S13]  /*6eb0*/  FSETP.NEU.AND P0, PT, R155, RZ, PT ;  /* 0x000000ff9b00720b */ /* 0x020fda0003f0d000 */
[----:B------:R-:W-:Y:S05]  /*6ec0*/  @!P0 BREAK B0 ;  /* 0x0000000000008942 */ /* 0x000fea0003800000 */
[----:B------:R-:W-:Y:S05]  /*6ed0*/  @!P0 BRA `(.L_x_14) ;  /* 0x0000002c00948947 */ /* 0x000fea0003800000 */
.L_x_141:
[----:B-1----:R-:W-:Y:S05]  /*6ee0*/  BSYNC B0 ;  /* 0x0000000000007941 */ /* 0x002fea0003800000 */
.L_x_140:
[----:B------:R-:W-:-:S04]  /*6ef0*/  LOP3.LUT R19, R19, 0x1, RZ, 0xfc, !PT ;  /* 0x0000000113137812 */ /* 0x000fc800078efcff */
[----:B------:R-:W-:-:S13]  /*6f00*/  ISETP.NE.AND P0, PT, R19, 0x3, PT ;  /* 0x000000031300780c */ /* 0x000fda0003f05270 */
[----:B------:R-:W-:Y:S05]  /*6f10*/  @!P0 BRA `(.L_x_144) ;  /* 0x0000000000048947 */ /* 0x000fea0003800000 */
[----:B------:R-:W-:Y:S01]  /*6f20*/  BPT.TRAP 0x1 ;  /* 0x000000040000795c */ /* 0x000fe20000300000 */
.L_x_144:
[----:B------:R-:W1:Y:S01]  /*6f30*/  S2UR UR5, SR_CgaCtaId ;  /* 0x00000000000579c3 */ /* 0x000e620000008800 */
[----:B------:R-:W-:Y:S02]  /*6f40*/  UMOV UR4, 0x400 ;  /* 0x0000040000047882 */ /* 0x000fe40000000000 */
[----:B-1----:R-:W-:-:S04]  /*6f50*/  ULEA UR4, UR5, UR4, 0x18 ;  /* 0x0000000405047291 */ /* 0x002fc8000f8ec03f */
[----:B------:R-:W-:-:S04]  /*6f60*/  ULEA UR4, UR36, UR4, 0x3 ;  /* 0x0000000424047291 */ /* 0x000fc8000f8e183f */
[----:B------:R-:W-:-:S04]  /*6f70*/  UIADD3 UR4, UR4, 0x60, URZ ;  /* 0x0000006004047890 */ /* 0x000fc8000fffe03f */
[----:B------:R-:W-:-:S09]  /*6f80*/  UPRMT UR4, UR5, 0x654, UR4 ;  /* 0x0000065405047896 */ /* 0x000fd20008000004 */
[----:B------:R-:W-:Y:S01]  /*6f90*/  SYNCS.ARRIVE.TRANS64.RED.A1T0 RZ, [UR4], RZ ;  /* 0x000000ffffff79a7 */ /* 0x000fe20008100404 */
[----:B------:R-:W-:Y:S05]  /*6fa0*/  BRA `(.L_x_14) ;  /* 0x0000002c00607947 */ /* 0x000fea0003800000 */
.L_x_13:
[----:B------:R-:W-:Y:S01]  /*6fb0*/  ULDC.64 UR4, c[0x0][0x8f8] ;  /* 0x00023e0000047ab9 */ /* 0x000fe20000000a00 */
[----:B------:R-:W-:Y:S01]  /*6fc0*/  PRMT R8, RZ, 0x7610, R8 ;  /* 0x00007610ff087816 */ /* 0x000fe20000000008 */
[----:B------:R-:W-:Y:S01]  /*6fd0*/  IMAD.MOV.U32 R20, RZ, RZ, -0x1 ;  /* 0xffffffffff147424 */ /* 0x000fe200078e00ff */
[----:B------:R-:W-:Y:S01]  /*6fe0*/  ISETP.GE.U32.AND P1, PT, R16, UR4, PT ;  /* 0x0000000410007c0c */ /* 0x000fe2000bf26070 */
[----:B------:R-:W-:Y:S02]  /*6ff0*/  IMAD.MOV.U32 R13, RZ, RZ, -0x1 ;  /* 0xffffffffff0d7424 */ /* 0x000fe400078e00ff */
[----:B------:R-:W-:Y:S01]  /*7000*/  IMAD.MOV.U32 R12, RZ, RZ, -0x1 ;  /* 0xffffffffff0c7424 */ /* 0x000fe200078e00ff */
[----:B------:R-:W-:-:S13]  /*7010*/  ISETP.GE.U32.AND.EX P1, PT, R17, UR5, PT, P1 ;  /* 0x0000000511007c0c */ /* 0x000fda000bf26110 */
[----:B------:R-:W-:Y:S05]  /*7020*/  @P1 BRA `(.L_x_145) ;  /* 0x0000000400281947 */ /* 0x000fea0003800000 */
[----:B------:R-:W2:Y:S01]  /*7030*/  LDC.64 R20, c[0x0][0x8d0] ;  /* 0x00023400ff147b82 */ /* 0x000ea20000000a00 */
[----:B------:R-:W-:Y:S01]  /*7040*/  MOV R14, R16 ;  /* 0x00000010000e7202 */ /* 0x000fe20000000f00 */
[----:B------:R-:W-:-:S06]  /*7050*/  IMAD.MOV.U32 R15, RZ, RZ, R17 ;  /* 0x000000ffff0f7224 */ /* 0x000fcc00078e0011 */
        /* <DEDUP_REMOVED lines=15> */
.L_x_146:
        /* <DEDUP_REMOVED lines=10> */
[----:B------:R-:W-:-:S03]  /*71f0*/  IMAD R13, R13, R27, R8 ;  /* 0x0000001b0d0d7224 */ /* 0x000fc600078e0208 */
[----:B------:R-:W5:Y:S01]  /*7200*/  LDC R29, c[0x0][0x900] ;  /* 0x00024000ff1d7b82 */ /* 0x000f620000000800 */
[----:B------:R-:W-:Y:S01]  /*7210*/  IMAD.IADD R11, R11, 0x1, R13 ;  /* 0x000000010b0b7824 */ /* 0x000fe200078e020d */
[----:B--2---:R-:W-:-:S04]  /*7220*/  ISETP.NE.U32.AND P1, PT, R30, RZ, PT ;  /* 0x000000ff1e00720c */ /* 0x004fc80003f25070 */
[----:B------:R-:W-:Y:S02]  /*7230*/  ISETP.NE.AND.EX P1, PT, R31, RZ, PT, P1 ;  /* 0x000000ff1f00720c */ /* 0x000fe40003f25310 */
[----:B------:R-:W2:Y:S01]  /*7240*/  LDC R26, c[0x0][0x8a8] ;  /* 0x00022a00ff1a7b82 */ /* 0x000ea20000000800 */
[-CC-:B---3--:R-:W-:Y:S01]  /*7250*/  SHF.R.U64 R20, R10, R12.reuse, R11.reuse ;  /* 0x0000000c0a147219 */ /* 0x188fe2000000120b */
[----:B------:R-:W-:Y:S01]  /*7260*/  IMAD.MOV.U32 R10, RZ, RZ, -0x1 ;  /* 0xffffffffff0a7424 */ /* 0x000fe200078e00ff */
[----:B------:R-:W-:-:S05]  /*7270*/  SHF.R.U32.HI R11, RZ, R12, R11 ;  /* 0x0000000cff0b7219 */ /* 0x000fca000001160b */
[----:B------:R-:W3:Y:S01]  /*7280*/  LDC R28, c[0x0][0x8f0] ;  /* 0x00023c00ff1c7b82 */ /* 0x000ee20000000800 */
[-CC-:B----4-:R-:W-:Y:S02]  /*7290*/  SHF.R.U64 R25, R20, R14.reuse, R11.reuse ;  /* 0x0000000e14197219 */ /* 0x190fe4000000120b */
[----:B------:R-:W-:-:S05]  /*72a0*/  SHF.R.U32.HI R8, RZ, R14, R11 ;  /* 0x0000000eff087219 */ /* 0x000fca000001160b */
[----:B------:R-:W4:Y:S01]  /*72b0*/  LDC R32, c[0x0][0x8e0] ;  /* 0x00023800ff207b82 */ /* 0x000f220000000800 */
[-C--:B-----5:R-:W-:Y:S02]  /*72c0*/  SHF.L.U32 R10, R10, R29.reuse, RZ ;  /* 0x0000001d0a0a7219 */ /* 0x0a0fe400000006ff */
[-CC-:B------:R-:W-:Y:S02]  /*72d0*/  SHF.R.U64 R27, R25, R29.reuse, R8.reuse ;  /* 0x0000001d191b7219 */ /* 0x180fe40000001208 */
[----:B------:R-:W-:Y:S02]  /*72e0*/  LOP3.LUT R36, RZ, R10, RZ, 0x33, !PT ;  /* 0x0000000aff247212 */ /* 0x000fe400078e33ff */
[----:B------:R-:W-:Y:S01]  /*72f0*/  SHF.R.U32.HI R11, RZ, R29, R8 ;  /* 0x0000001dff0b7219 */ /* 0x000fe20000011608 */
[----:B------:R-:W1:Y:S01]  /*7300*/  LDC R33, c[0x0][0x8b8] ;  /* 0x00022e00ff217b82 */ /* 0x000e620000000800 */
[----:B------:R-:W-:Y:S01]  /*7310*/  IMAD.MOV.U32 R10, RZ, RZ, R27 ;  /* 0x000000ffff0a7224 */ /* 0x000fe200078e001b */
[----:B------:R-:W-:Y:S06]  /*7320*/  @!P1 BRA `(.L_x_147) ;  /* 0x0000000000289947 */ /* 0x000fec0003800000 */
[----:B------:R-:W5:Y:S02]  /*7330*/  LDC R8, c[0x0][0x8f4] ;  /* 0x00023d00ff087b82 */ /* 0x000f640000000800 */
[----:B-----5:R-:W-:-:S05]  /*7340*/  IADD3 R15, P1, R27, R8, RZ ;  /* 0x000000081b0f7210 */ /* 0x020fca0007f3e0ff */
[----:B------:R-:W-:-:S04]  /*7350*/  IMAD.X R21, RZ, RZ, R11, P1 ;  /* 0x000000ffff157224 */ /* 0x000fc800008e060b */
[----:B------:R-:W-:-:S04]  /*7360*/  IMAD.WIDE.U32 R10, R21, R30, RZ ;  /* 0x0000001e150a7225 */ /* 0x000fc800078e00ff */
[----:B------:R-:W-:-:S04]  /*7370*/  IMAD.WIDE.U32 R12, P1, R15, R31, R10 ;  /* 0x0000001f0f0c7225 */ /* 0x000fc8000782000a */
[----:B------:R-:W-:Y:S01]  /*7380*/  IMAD.WIDE.U32 R10, R15, R30, RZ ;  /* 0x0000001e0f0a7225 */ /* 0x000fe200078e00ff */
[----:B------:R-:W-:-:S03]  /*7390*/  IADD3.X R15, RZ, RZ, RZ, P1, !PT ;  /* 0x000000ffff0f7210 */ /* 0x000fc60000ffe4ff */
[----:B------:R-:W-:Y:S01]  /*73a0*/  IMAD.MOV.U32 R14, RZ, RZ, R13 ;  /* 0x000000ffff0e7224 */ /* 0x000fe200078e000d */
[----:B------:R-:W-:-:S05]  /*73b0*/  IADD3 RZ, P1, R11, R12, RZ ;  /* 0x0000000c0bff7210 */ /* 0x000fca0007f3e0ff */
[----:B------:R-:W-:-:S08]  /*73c0*/  IMAD.WIDE.U32.X R10, R21, R31, R14, P1 ;  /* 0x0000001f150a7225 */ /* 0x000fd000008e040e */
.L_x_147:
[----:B------:R-:W-:Y:S01]  /*73d0*/  ISETP.NE.AND P1, PT, R2, 0x1, PT ;  /* 0x000000010200780c */ /* 0x000fe20003f25270 */
[----:B------:R-:W-:Y:S01]  /*73e0*/  IMAD.MOV.U32 R12, RZ, RZ, R23 ;  /* 0x000000ffff0c7224 */ /* 0x000fe200078e0017 */
[----:B---3--:R-:W-:Y:S01]  /*73f0*/  SHF.R.U64 R8, R10, R28, R11 ;  /* 0x0000001c0a087219 */ /* 0x008fe2000000120b */
[----:B--2---:R-:W-:Y:S01]  /*7400*/  VIADD R11, R26, 0xffffffff ;  /* 0xffffffff1a0b7836 */ /* 0x004fe20000000000 */
[----:B------:R-:W-:Y:S02]  /*7410*/  SHF.L.U32 R34, R34, R29, RZ ;  /* 0x0000001d22227219 */ /* 0x000fe400000006ff */
[----:B------:R-:W-:Y:S01]  /*7420*/  LOP3.LUT R7, R25, R36, RZ, 0xc0, !PT ;  /* 0x0000002419077212 */ /* 0x000fe200078ec0ff */
[----:B------:R-:W-:-:S04]  /*7430*/  IMAD.MOV R10, RZ, RZ, -R8 ;  /* 0x000000ffff0a7224 */ /* 0x000fc800078e0a08 */
[----:B------:R-:W-:Y:S01]  /*7440*/  IMAD R8, R34, R8, R7 ;  /* 0x0000000822087224 */ /* 0x000fe200078e0207 */
[----:B------:R-:W-:Y:S01]  /*7450*/  LOP3.LUT R7, R20, R11, RZ, 0xc0, !PT ;  /* 0x0000000b14077212 */ /* 0x000fe200078ec0ff */
[----:B------:R-:W-:Y:S02]  /*7460*/  @P1 IMAD R3, R9, R24, R6 ;  /* 0x0000001809031224 */ /* 0x000fe400078e0206 */
[----:B----4-:R-:W-:Y:S02]  /*7470*/  IMAD R6, R10, R32, R27 ;  /* 0x000000200a067224 */ /* 0x010fe400078e021b */
[----:B-1----:R-:W-:Y:S02]  /*7480*/  IMAD R3, R8, R33, R3 ;  /* 0x0000002108037224 */ /* 0x002fe400078e0203 */
[----:B------:R-:W-:Y:S02]  /*7490*/  IMAD R6, R6, R26, R7 ;  /* 0x0000001a06067224 */ /* 0x000fe400078e0207 */
[----:B------:R-:W-:-:S03]  /*74a0*/  IMAD.MOV.U32 R8, RZ, RZ, 0x1 ;  /* 0x00000001ff087424 */ /* 0x000fc600078e00ff */
[----:B------:R-:W-:Y:S02]  /*74b0*/  SEL R13, R6, R3, !P1 ;  /* 0x00000003060d7207 */ /* 0x000fe40004800000 */
[----:B------:R-:W-:-:S07]  /*74c0*/  SEL R20, R3, R6, !P1 ;  /* 0x0000000603147207 */ /* 0x000fce0004800000 */
.L_x_145:
[----:B------:R-:W-:-:S08]  /*74d0*/  NOP ;  /* 0x0000000000007918 */ /* 0x000fd00000000000 */
[----:B------:R-:W2:-:S00]  /*74e0*/  USETMAXREG.DEALLOC.CTAPOOL 0x28 ;  /* 0x00000028000079c8 */ /* 0x000e8000080e0500 */
[----:B--2---:R-:W-:-:S13]  /*74f0*/  ISETP.NE.AND P1, PT, R0, 0x1, PT ;  /* 0x000000010000780c */ /* 0x004fda0003f25270 */
[----:B------:R-:W-:Y:S05]  /*7500*/  @!P1 BRA `(.L_x_14) ;  /* 0x0000002800089947 */ /* 0x000fea0003800000 */
[----:B------:R-:W-:Y:S05]  /*7510*/  @!P4 BRA `(.L_x_148) ;  /* 0x000000180018c947 */ /* 0x000fea0003800000 */
[----:B------:R-:W-:-:S13]  /*7520*/  ISETP.NE.OR P0, PT, R0, 0x2, P0 ;  /* 0x000000020000780c */ /* 0x000fda0000705670 */
[----:B------:R-:W-:Y:S05]  /*7530*/  @P0 BRA `(.L_x_14) ;  /* 0x0000002400fc0947 */ /* 0x000fea0003800000 */
[----:B------:R-:W-:-:S13]  /*7540*/  LOP3.LUT P1, RZ, R8, 0xff, RZ, 0xc0, !PT ;  /* 0x000000ff08ff7812 */ /* 0x000fda000782c0ff */
[----:B------:R-:W-:Y:S05]  /*7550*/  @!P1 BRA `(.L_x_149) ;  /* 0x0000000000189947 */ /* 0x000fea0003800000 */
[----:B------:R-:W-:Y:S01]  /*7560*/  UMOV UR4, 0x400 ;  /* 0x0000040000047882 */ /* 0x000fe20000000000 */
[----:B------:R-:W-:Y:S01]  /*7570*/  IMAD.MOV.U32 R0, RZ, RZ, RZ ;  /* 0x000000ffff007224 */ /* 0x000fe200078e00ff */
[----:B-1----:R-:W-:-:S04]  /*7580*/  ULEA UR4, UR37, UR4, 0x18 ;  /* 0x0000000425047291 */ /* 0x002fc8000f8ec03f */
[----:B------:R-:W-:-:S05]  /*7590*/  SHF.L.U32 R0, R0, 0x1f, RZ ;  /* 0x0000001f00007819 */ /* 0x000fca00000006ff */
[----:B------:R-:W1:Y:S02]  /*75a0*/  SYNCS.PHASECHK.TRANS64.TRYWAIT P0, [UR4+0x88], R0 ;  /* 0x00008800ff0075a7 */ /* 0x000e640008000144 */
[----:B-1----:R-:W-:Y:S05]  /*75b0*/  @!P0 BRA `(.L_x_150) ;  /* 0x0000002800b48947 */ /* 0x002fea0003800000 */
.L_x_149:
[----:B------:R-:W-:Y:S01]  /*75c0*/  PRMT R9, RZ, 0x7610, R9 ;  /* 0x00007610ff097816 */ /* 0x000fe20000000009 */
[----:B------:R-:W-:Y:S06]  /*75d0*/  @P3 BRA `(.L_x_151) ;  /* 0x0000000000243947 */ /* 0x000fec0003800000 */
[----:B------:R-:W-:Y:S02]  /*75e0*/  ULDC.64 UR4, c[0x0][0x588] ;  /* 0x0001620000047ab9 */ /* 0x000fe40000000a00 */
[----:B------:R-:W-:-:S04]  /*75f0*/  ISETP.NE.U32.AND P0, PT, RZ, UR4, PT ;  /* 0x00000004ff007c0c */ /* 0x000fc8000bf05070 */
[----:B------:R-:W-:-:S13]  /*7600*/  ISETP.NE.AND.EX P0, PT, RZ, UR5, PT, P0 ;  /* 0x00000005ff007c0c */ /* 0x000fda000bf05300 */
[----:B------:R-:W-:Y:S05]  /*7610*/  @!P0 BRA `(.L_x_152) ;  /* 0x00000000000c8947 */ /* 0x000fea0003800000 */
[----:B------:R2:W5:Y:S01]  /*7620*/  LDG.E R11, desc[UR42][R4.64] ;  /* 0x0000002a040b7981 */ /* 0x000562000c1e1900 */
[----:B------:R-:W-:Y:S01]  /*7630*/  IMAD.MOV.U32 R9, RZ, RZ, 0x1 ;  /* 0x00000001ff097424 */ /* 0x000fe200078e00ff */
[----:B------:R-:W-:Y:S06]  /*7640*/  BRA `(.L_x_151) ;  /* 0x0000000000087947 */ /* 0x000fec0003800000 */
.L_x_152:
[----:B------:R-:W3:Y:S01]  /*7650*/  LDC R11, c[0x0][0x580] ;  /* 0x00016000ff0b7b82 */ /* 0x000ee20000000800 */
[----:B------:R-:W-:-:S07]  /*7660*/  IMAD.MOV.U32 R9, RZ, RZ, 0x1 ;  /* 0x00000001ff097424 */ /* 0x000fce00078e00ff */
.L_x_151:
[----:B------:R-:W-:Y:S05]  /*7670*/  @!P1 BRA `(.L_x_153) ;  /* 0x0000001400489947 */ /* 0x000fea0003800000 */
[----:B-1----:R-:W1:Y:S01]  /*7680*/  LDC R0, c[0x0][0x900] ;  /* 0x00024000ff007b82 */ /* 0x002e620000000800 */
[----:B--2---:R-:W-:Y:S01]  /*7690*/  IMAD.MOV.U32 R5, RZ, RZ, -0x1 ;  /* 0xffffffffff057424 */ /* 0x004fe200078e00ff */
[----:B------:R-:W-:Y:S01]  /*76a0*/  LOP3.LUT R10, R19, 0x2, RZ, 0xfc, !PT ;  /* 0x00000002130a7812 */ /* 0x000fe200078efcff */
[----:B------:R-:W-:Y:S01]  /*76b0*/  IMAD.MOV.U32 R7, RZ, RZ, 0x1 ;  /* 0x00000001ff077424 */ /* 0x000fe200078e00ff */
[----:B------:R-:W-:Y:S01]  /*76c0*/  ULDC.64 UR22, c[0x0][0x198] ;  /* 0x0000660000167ab9 */ /* 0x000fe20000000a00 */
[----:B------:R-:W-:Y:S01]  /*76d0*/  ULDC.64 UR4, c[0x0][0x588] ;  /* 0x0001620000047ab9 */ /* 0x000fe20000000a00 */
[----:B------:R-:W-:Y:S01]  /*76e0*/  ULDC.64 UR6, c[0x0][0x8f8] ;  /* 0x00023e0000067ab9 */ /* 0x000fe20000000a00 */
[----:B------:R-:W-:Y:S01]  /*76f0*/  ULDC.64 UR14, c[0x0][0x590] ;  /* 0x00016400000e7ab9 */ /* 0x000fe20000000a00 */
[----:B------:R-:W2:Y:S01]  /*7700*/  LDC R3, c[0x0][0x8a8] ;  /* 0x00022a00ff037b82 */ /* 0x000ea20000000800 */
[-C--:B-1----:R-:W-:Y:S02]  /*7710*/  SHF.L.U32 R5, R5, R0.reuse, RZ ;  /* 0x0000000005057219 */ /* 0x082fe400000006ff */
[----:B------:R-:W-:-:S02]  /*7720*/  SHF.L.U32 R0, R7, R0, RZ ;  /* 0x0000000007007219 */ /* 0x000fc400000006ff */
[----:B------:R-:W-:Y:S02]  /*7730*/  LOP3.LUT R8, RZ, R5, RZ, 0x33, !PT ;  /* 0x00000005ff087212 */ /* 0x000fe400078e33ff */
[----:B--2---:R-:W-:-:S07]  /*7740*/  IADD3 R3, R3, -0x1, RZ ;  /* 0xffffffff03037810 */ /* 0x004fce0007ffe0ff */
.L_x_209:
[----:B------:R-:W-:Y:S02]  /*7750*/  ISETP.NE.U32.AND P0, PT, RZ, UR14, PT ;  /* 0x0000000eff007c0c */ /* 0x000fe4000bf05070 */
[----:B------:R-:W-:Y:S02]  /*7760*/  R2UR UR19, R20 ;  /* 0x00000000141372ca */ /* 0x000fe400000e0000 */
[----:B------:R-:W-:Y:S02]  /*7770*/  R2UR UR18, R13 ;  /* 0x000000000d1272ca */ /* 0x000fe400000e0000 */
[----:B------:R-:W-:-:S09]  /*7780*/  ISETP.NE.AND.EX P0, PT, RZ, UR15, PT, P0 ;  /* 0x0000000fff007c0c */ /* 0x000fd2000bf05300 */
[----:B------:R-:W-:Y:S02]  /*7790*/  USHF.L.U32 UR19, UR19, 0x8, URZ ;  /* 0x0000000813137899 */ /* 0x000fe4000800063f */
[----:B------:R-:W-:Y:S02]  /*77a0*/  USHF.L.U32 UR18, UR18, 0x7, URZ ;  /* 0x0000000712127899 */ /* 0x000fe4000800063f */
[----:B--234-:R-:W-:Y:S10]  /*77b0*/  @!P0 BRA `(.L_x_154) ;  /* 0x00000000002c8947 */ /* 0x01cff40003800000 */
[----:B------:R-:W-:-:S04]  /*77c0*/  ISETP.NE.U32.AND P1, PT, RZ, UR4, PT ;  /* 0x00000004ff007c0c */ /* 0x000fc8000bf25070 */
[----:B------:R-:W-:-:S13]  /*77d0*/  ISETP.NE.AND.EX P1, PT, RZ, UR5, PT, P1 ;  /* 0x00000005ff007c0c */ /* 0x000fda000bf25310 */
[----:B------:R-:W-:Y:S05]  /*77e0*/  @!P1 BRA `(.L_x_155) ;  /* 0x0000000000189947 */ /* 0x000fea0003800000 */
[----:B------:R-:W1:Y:S01]  /*77f0*/  LDC.64 R4, c[0x0][0x588] ;  /* 0x00016200ff047b82 */ /* 0x000e620000000a00 */
[----:B------:R-:W-:-:S04]  /*7800*/  IMAD R7, R12, UR14, RZ ;  /* 0x0000000e0c077c24 */ /* 0x000fc8000f8e02ff */
[----:B-1----:R-:W-:-:S05]  /*7810*/  IMAD.WIDE R4, R7, 0x4, R4 ;  /* 0x0000000407047825 */ /* 0x002fca00078e0204 */
[----:B---3-5:R1:W5:Y:S01]  /*7820*/  LDG.E R11, desc[UR42][R4.64] ;  /* 0x0000002a040b7981 */ /* 0x028362000c1e1900 */
[----:B------:R-:W-:Y:S01]  /*7830*/  IMAD.MOV.U32 R9, RZ, RZ, 0x1 ;  /* 0x00000001ff097424 */ /* 0x000fe200078e00ff */
[----:B------:R-:W-:Y:S06]  /*7840*/  BRA `(.L_x_154) ;  /* 0x0000000000087947 */ /* 0x000fec0003800000 */
.L_x_155:
[----:B---3-5:R-:W2:Y:S01]  /*7850*/  LDC R11, c[0x0][0x580] ;  /* 0x00016000ff0b7b82 */ /* 0x028ea20000000800 */
[----:B------:R-:W-:-:S07]  /*7860*/  IMAD.MOV.U32 R9, RZ, RZ, 0x1 ;  /* 0x00000001ff097424 */ /* 0x000fce00078e00ff */
.L_x_154:
[----:B------:R-:W-:Y:S05]  /*7870*/  @!P0 BRA `(.L_x_156) ;  /* 0x00000000001c8947 */ /* 0x000fea0003800000 */
[----:B------:R-:W-:-:S13]  /*7880*/  LOP3.LUT P2, RZ, R9, 0xff, RZ, 0xc0, !PT ;  /* 0x000000ff09ff7812 */ /* 0x000fda000784c0ff */
[----:B-1----:R-:W1:Y:S02]  /*7890*/  @!P2 LDC.64 R4, c[0x0][0x588] ;  /* 0x00016200ff04ab82 */ /* 0x002e640000000a00 */
[----:B-1----:R-:W-:-:S04]  /*78a0*/  @!P2 ISETP.NE.U32.AND P0, PT, R4, RZ, PT ;  /* 0x000000ff0400a20c */ /* 0x002fc80003f05070 */
[----:B------:R-:W-:Y:S02]  /*78b0*/  @!P2 ISETP.NE.AND.EX P1, PT, R5, RZ, PT, P0 ;  /* 0x000000ff0500a20c */ /* 0x000fe40003f25300 */
[----:B--23-5:R-:W-:Y:S02]  /*78c0*/  @P2 FSETP.EQ.AND P0, PT, R11, RZ, PT ;  /* 0x000000ff0b00220b */ /* 0x02cfe40003f02000 */
[----:B------:R-:W-:Y:S01]  /*78d0*/  @!P2 PLOP3.LUT P0, PT, P1, PT, PT, 0x8, 0x0 ;  /* 0x000000000000a81c */ /* 0x000fe20000f0e170 */
[----:B------:R-:W-:-:S12]  /*78e0*/  BRA `(.L_x_157) ;  /* 0x0000000000047947 */ /* 0x000fd80003800000 */
.L_x_156:
[----:B--23-5:R-:W-:-:S13]  /*78f0*/  FSETP.EQ.AND P0, PT, R11, RZ, PT ;  /* 0x000000ff0b00720b */ /* 0x02cfda0003f02000 */
.L_x_157:
[----:B------:R-:W-:Y:S02]  /*7900*/  ISETP.NE.AND P2, PT, R10, 0x3, PT ;  /* 0x000000030a00780c */ /* 0x000fe40003f45270 */
[----:B------:R-:W-:-:S04]  /*7910*/  ELECT P1, URZ, PT ;  /* 0x00000000003f782f */ /* 0x000fc80003820000 */
[----:B------:R-:W-:-:S07]  /*7920*/  PLOP3.LUT P0, PT, P1, P0, PT, 0x20, 0x0 ;  /* 0x000000000000781c */ /* 0x000fce0000f00470 */
[----:B------:R-:W-:Y:S06]  /*7930*/  @!P2 BRA `(.L_x_158) ;  /* 0x000000000004a947 */ /* 0x000fec0003800000 */
[----:B------:R-:W-:Y:S01]  /*7940*/  BPT.TRAP 0x1 ;  /* 0x000000040000795c */ /* 0x000fe20000300000 */
.L_x_158:
[----:B------:R-:W2:Y:S01]  /*7950*/  S2UR UR37, SR_CgaCtaId ;  /* 0x00000000002579c3 */ /* 0x000ea20000008800 */
[----:B------:R-:W-:Y:S01]  /*7960*/  UMOV UR13, 0x400 ;  /* 0x00000400000d7882 */ /* 0x000fe20000000000 */
[----:B-1----:R-:W-:-:S05]  /*7970*/  IMAD.MOV.U32 R4, RZ, RZ, 0x1 ;  /* 0x00000001ff047424 */ /* 0x002fca00078e00ff */
[----:B------:R-:W-:Y:S01]  /*7980*/  SHF.L.U32 R4, R4, 0x1f, RZ ;  /* 0x0000001f04047819 */ /* 0x000fe200000006ff */
[----:B--2---:R-:W-:-:S09]  /*7990*/  ULEA UR13, UR37, UR13, 0x18 ;  /* 0x0000000d250d7291 */ /* 0x004fd2000f8ec03f */
[----:B------:R-:W1:Y:S02]  /*79a0*/  SYNCS.PHASECHK.TRANS64.TRYWAIT P1, [UR13+0x60], R4 ;  /* 0x00006004ff0075a7 */ /* 0x000e64000802014d */
[----:B-1----:R-:W-:Y:S05]  /*79b0*/  @!P1 BRA `(.L_x_159) ;  /* 0x0000002400cc9947 */ /* 0x002fea0003800000 */
.L_x_244:
[----:B------:R-:W-:Y:S04]  /*79c0*/  BSSY B0, `(.L_x_160) ;  /* 0x000000e000007945 */ /* 0x000fe80003800000 */
[----:B------:R-:W-:Y:S05]  /*79d0*/  @!P0 BRA `(.L_x_161) ;  /* 0x0000000000308947 */ /* 0x000fea0003800000 */
[----:B------:R-:W-:Y:S01]  /*79e0*/  R2UR UR20, R12 ;  /* 0x000000000c1472ca */ /* 0x000fe200000e0000 */
[----:B------:R-:W-:Y:S02]  /*79f0*/  UIADD3 UR8, UP0, UR22, 0x3f0, URZ ;  /* 0x000003f016087890 */ /* 0x000fe4000ff1e03f */
[----:B------:R-:W-:Y:S02]  /*7a00*/  UIADD3 UR16, UR13, 0x200, URZ ;  /* 0x000002000d107890 */ /* 0x000fe4000fffe03f */
[----:B------:R-:W-:Y:S02]  /*7a10*/  UIADD3 UR17, UR13, 0x40, URZ ;  /* 0x000000400d117890 */ /* 0x000fe4000fffe03f */
[----:B------:R-:W-:Y:S01]  /*7a20*/  UIADD3.X UR9, URZ, UR23, URZ, UP0, !UPT ;  /* 0x000000173f097290 */ /* 0x000fe200087fe43f */
[----:B------:R-:W-:Y:S01]  /*7a30*/  UMOV UR10, 0x0 ;  /* 0x00000000000a7882 */ /* 0x000fe20000000000 */
[----:B------:R-:W-:-:S07]  /*7a40*/  UMOV UR11, 0x10000000 ;  /* 0x10000000000b7882 */ /* 0x000fce0000000000 */
[----:B------:R2:W-:Y:S02]  /*7a50*/  UTMALDG.3D [UR16], [UR8], desc[UR10] ;  /* 0x00000a10080075b4 */ /* 0x0005e40008011000 */
[----:B--2---:R-:W-:Y:S05]  /*7a60*/  @!P2 BRA `(.L_x_162) ;  /* 0x000000000004a947 */ /* 0x004fea0003800000 */
[----:B------:R-:W-:Y:S01]  /*7a70*/  BPT.TRAP 0x1 ;  /* 0x000000040000795c */ /* 0x000fe20000300000 */
.L_x_162:
[----:B-1----:R-:W1:Y:S02]  /*7a80*/  LDC R5, c[0x0][0x800] ;  /* 0x00020000ff057b82 */ /* 0x002e640000000800 */
[----:B-1----:R2:W-:Y:S02]  /*7a90*/  SYNCS.ARRIVE.TRANS64.RED.A0TR RZ, [UR13+0x40], R5 ;  /* 0x00004005ffff79a7 */ /* 0x0025e4000830040d */
.L_x_161:
[----:B------:R-:W-:Y:S05]  /*7aa0*/  BSYNC B0 ;  /* 0x0000000000007941 */ /* 0x000fea0003800000 */
.L_x_160:
[----:B------:R-:W-:Y:S05]  /*7ab0*/  @!P2 BRA `(.L_x_163) ;  /* 0x000000000004a947 */ /* 0x000fea0003800000 */
[----:B------:R-:W-:Y:S01]  /*7ac0*/  BPT.TRAP 0x1 ;  /* 0x000000040000795c */ /* 0x000fe20000300000 */
.L_x_163:
[----:B------:R-:W-:-:S04]  /*7ad0*/  UIADD3 UR33, UR13, 0x40, URZ ;  /* 0x000000400d217890 */ /* 0x000fc8000fffe03f */
[----:B------:R-:W-:-:S09]  /*7ae0*/  UPRMT UR16, UR37, 0x654, UR33 ;  /* 0x0000065425107896 */ /* 0x000fd20008000021 */
[----:B------:R-:W-:Y:S01]  /*7af0*/  SYNCS.ARRIVE.TRANS64.RED.A1T0 RZ, [UR16], RZ ;  /* 0x000000ffffff79a7 */ /* 0x000fe20008100410 */
[----:B------:R-:W-:Y:S05]  /*7b00*/  @!P2 BRA `(.L_x_164) ;  /* 0x000000000004a947 */ /* 0x000fea0003800000 */
[----:B------:R-:W-:Y:S01]  /*7b10*/  BPT.TRAP 0x1 ;  /* 0x000000040000795c */ /* 0x000fe20000300000 */
.L_x_164:
[----:B------:R-:W3:Y:S02]  /*7b20*/  SYNCS.PHASECHK.TRANS64.TRYWAIT P1, [UR13+0x68], R4 ;  /* 0x00006804ff0075a7 */ /* 0x000ee4000802014d */
[----:B---3--:R-:W-:Y:S05]  /*7b30*/  @!P1 BRA `(.L_x_165) ;  /* 0x0000002400849947 */ /* 0x008fea0003800000 */
.L_x_245:
[----:B------:R-:W-:Y:S04]  /*7b40*/  BSSY B0, `(.L_x_166) ;  /* 0x0000010000007945 */ /* 0x000fe80003800000 */
[----:B------:R-:W-:Y:S05]  /*7b50*/  @!P0 BRA `(.L_x_167) ;  /* 0x0000000000388947 */ /* 0x000fea0003800000 */
[----:B------:R-:W-:Y:S01]  /*7b60*/  UIADD3 UR20, UP0, UR22, 0x3f0, URZ ;  /* 0x000003f016147890 */ /* 0x000fe2000ff1e03f */
[----:B------:R-:W-:Y:S01]  /*7b70*/  R2UR UR12, R12 ;  /* 0x000000000c0c72ca */ /* 0x000fe200000e0000 */
[----:B------:R-:W-:Y:S02]  /*7b80*/  UIADD3 UR11, UR19, 0x80, URZ ;  /* 0x00000080130b7890 */ /* 0x000fe4000fffe03f */
[----:B------:R-:W-:Y:S02]  /*7b90*/  UIADD3 UR8, UR13, 0x2200, URZ ;  /* 0x000022000d087890 */ /* 0x000fe4000fffe03f */
[----:B------:R-:W-:Y:S02]  /*7ba0*/  UIADD3 UR9, UR13, 0x48, URZ ;  /* 0x000000480d097890 */ /* 0x000fe4000fffe03f */
[----:B------:R-:W-:Y:S01]  /*7bb0*/  UIADD3.X UR21, URZ, UR23, URZ, UP0, !UPT ;  /* 0x000000173f157290 */ /* 0x000fe200087fe43f */
[----:B------:R-:W-:Y:S01]  /*7bc0*/  UMOV UR24, 0x0 ;  /* 0x0000000000187882 */ /* 0x000fe20000000000 */
[----:B------:R-:W-:Y:S01]  /*7bd0*/  UMOV UR25, 0x10000000 ;  /* 0x1000000000197882 */ /* 0x000fe20000000000 */
[----:B------:R-:W-:-:S06]  /*7be0*/  UMOV UR10, UR18 ;  /* 0x00000012000a7c82 */ /* 0x000fcc0008000000 */
[----:B------:R3:W-:Y:S02]  /*7bf0*/  UTMALDG.3D [UR8], [UR20], desc[UR24] ;  /* 0x00001808140075b4 */ /* 0x0007e40008011000 */
[----:B---3--:R-:W-:Y:S05]  /*7c00*/  @!P2 BRA `(.L_x_168) ;  /* 0x000000000004a947 */ /* 0x008fea0003800000 */
[----:B------:R-:W-:Y:S01]  /*7c10*/  BPT.TRAP 0x1 ;  /* 0x000000040000795c */ /* 0x000fe20000300000 */
.L_x_168:
[----:B-12---:R-:W1:Y:S02]  /*7c20*/  LDC R5, c[0x0][0x800] ;  /* 0x00020000ff057b82 */ /* 0x006e640000000800 */
[----:B-1----:R3:W-:Y:S02]  /*7c30*/  SYNCS.ARRIVE.TRANS64.RED.A0TR RZ, [UR13+0x48], R5 ;  /* 0x00004805ffff79a7 */ /* 0x0027e4000830040d */
.L_x_167:
[----:B------:R-:W-:Y:S05]  /*7c40*/  BSYNC B0 ;  /* 0x0000000000007941 */ /* 0x000fea0003800000 */
.L_x_166:
[----:B------:R-:W-:Y:S05]  /*7c50*/  @!P2 BRA `(.L_x_169) ;  /* 0x000000000004a947 */ /* 0x000fea0003800000 */
[----:B------:R-:W-:Y:S01]  /*7c60*/  BPT.TRAP 0x1 ;  /* 0x000000040000795c */ /* 0x000fe20000300000 */
.L_x_169:
[----:B------:R-:W-:Y:S02]  /*7c70*/  UIADD3 UR25, UR13, 0x48, URZ ;  /* 0x000000480d197890 */ /* 0x000fe4000fffe03f */
[----:B------:R-:W-:Y:S02]  /*7c80*/  UIADD3 UR10, UR18, 0x20, URZ ;  /* 0x00000020120a7890 */ /* 0x000fe4000fffe03f */
[----:B------:R-:W-:-:S09]  /*7c90*/  UPRMT UR20, UR37, 0x654, UR25 ;  /* 0x0000065425147896 */ /* 0x000fd20008000019 */
[----:B------:R-:W-:Y:S01]  /*7ca0*/  SYNCS.ARRIVE.TRANS64.RED.A1T0 RZ, [UR20], RZ ;  /* 0x000000ffffff79a7 */ /* 0x000fe20008100414 */
[----:B------:R-:W-:Y:S05]  /*7cb0*/  @!P2 BRA `(.L_x_170) ;  /* 0x000000000004a947 */ /* 0x000fea0003800000 */
[----:B------:R-:W-:Y:S01]  /*7cc0*/  BPT.TRAP 0x1 ;  /* 0x000000040000795c */ /* 0x000fe20000300000 */
.L_x_170:
[----:B------:R-:W4:Y:S02]  /*7cd0*/  SYNCS.PHASECHK.TRANS64.TRYWAIT P1, [UR13+0x70], R4 ;  /* 0x00007004ff0075a7 */ /* 0x000f24000802014d */
[----:B----4-:R-:W-:Y:S05]  /*7ce0*/  @!P1 BRA `(.L_x_171) ;  /* 0x0000002400309947 */ /* 0x010fea0003800000 */
.L_x_246:
        /* <DEDUP_REMOVED lines=8> */
[----:B------:R-:W-:Y:S01]  /*7d70*/  UMOV UR29, 0x10000000 ;  /* 0x10000000001d7882 */ /* 0x000fe20000000000 */
[----:B------:R-:W-:-:S06]  /*7d80*/  UMOV UR11, UR19 ;  /* 0x00000013000b7c82 */ /* 0x000fcc0008000000 */
[----:B------:R4:W-:Y:S02]  /*7d90*/  UTMALDG.3D [UR8], [UR26], desc[UR28] ;  /* 0x00001c081a0075b4 */ /* 0x0009e40008011000 */
[----:B----4-:R-:W-:Y:S05]  /*7da0*/  @!P2 BRA `(.L_x_174) ;  /* 0x000000000004a947 */ /* 0x010fea0003800000 */
[----:B------:R-:W-:Y:S01]  /*7db0*/  BPT.TRAP 0x1 ;  /* 0x000000040000795c */ /* 0x000fe20000300000 */
.L_x_174:
[----:B-123--:R-:W1:Y:S02]  /*7dc0*/  LDC R5, c[0x0][0x800] ;  /* 0x00020000ff057b82 */ /* 0x00ee640000000800 */
[----:B-1----:R4:W-:Y:S02]  /*7dd0*/  SYNCS.ARRIVE.TRANS64.RED.A0TR RZ, [UR13+0x50], R5 ;  /* 0x00005005ffff79a7 */ /* 0x0029e4000830040d */
.L_x_173:
[----:B------:R-:W-:Y:S05]  /*7de0*/  BSYNC B0 ;  /* 0x0000000000007941 */ /* 0x000fea0003800000 */
.L_x_172:
[----:B------:R-:W-:Y:S05]  /*7df0*/  @!P2 BRA `(.L_x_175) ;  /* 0x000000000004a947 */ /* 0x000fea0003800000 */
[----:B------:R-:W-:Y:S01]  /*7e00*/  BPT.TRAP 0x1 ;  /* 0x000000040000795c */ /* 0x000fe20000300000 */
.L_x_175:
[----:B------:R-:W-:-:S04]  /*7e10*/  UIADD3 UR17, UR13, 0x50, URZ ;  /* 0x000000500d117890 */ /* 0x000fc8000fffe03f */
[----:B------:R-:W-:-:S09]  /*7e20*/  UPRMT UR21, UR37, 0x654, UR17 ;  /* 0x0000065425157896 */ /* 0x000fd20008000011 */
[----:B------:R-:W-:Y:S01]  /*7e30*/  SYNCS.ARRIVE.TRANS64.RED.A1T0 RZ, [UR21], RZ ;  /* 0x000000ffffff79a7 */ /* 0x000fe20008100415 */
[----:B------:R-:W-:Y:S05]  /*7e40*/  @!P2 BRA `(.L_x_176) ;  /* 0x000000000004a947 */ /* 0x000fea0003800000 */
[----:B------:R-:W-:Y:S01]  /*7e50*/  BPT.TRAP 0x1 ;  /* 0x000000040000795c */ /* 0x000fe20000300000 */
.L_x_176:
[----:B------:R-:W5:Y:S02]  /*7e60*/  SYNCS.PHASECHK.TRANS64.TRYWAIT P1, [UR13+0x78], R4 ;  /* 0x00007804ff0075a7 */ /* 0x000f64000802014d */
[----:B-----5:R-:W-:Y:S05]  /*7e70*/  @!P1 BRA `(.L_x_177) ;  /* 0x0000002000e49947 */ /* 0x020fea0003800000 */
.L_x_247:
        /* <DEDUP_REMOVED lines=9> */
[----:B------:R-:W-:-:S07]  /*7f10*/  UMOV UR29, 0x10000000 ;  /* 0x10000000001d7882 */ /* 0x000fce0000000000 */
[----:B------:R1:W-:Y:S02]  /*7f20*/  UTMALDG.3D [UR8], [UR26], desc[UR28] ;  /* 0x00001c081a0075b4 */ /* 0x0003e40008011000 */
[----:B-1----:R-:W-:Y:S05]  /*7f30*/  @!P2 BRA `(.L_x_180) ;  /* 0x000000000004a947 */ /* 0x002fea0003800000 */
[----:B------:R-:W-:Y:S01]  /*7f40*/  BPT.TRAP 0x1 ;  /* 0x000000040000795c */ /* 0x000fe20000300000 */
.L_x_180:
[----:B------:R-:W1:Y:S02]  /*7f50*/  LDC R4, c[0x0][0x800] ;  /* 0x00020000ff047b82 */ /* 0x000e640000000800 */
[----:B-1----:R1:W-:Y:S02]  /*7f60*/  SYNCS.ARRIVE.TRANS64.RED.A0TR RZ, [UR13+0x58], R4 ;  /* 0x00005804ffff79a7 */ /* 0x0023e4000830040d */
.L_x_179:
[----:B------:R-:W-:Y:S05]  /*7f70*/  BSYNC B0 ;  /* 0x0000000000007941 */ /* 0x000fea0003800000 */
.L_x_178:
[----:B------:R-:W-:Y:S05]  /*7f80*/  @!P2 BRA `(.L_x_181) ;  /* 0x000000000004a947 */ /* 0x000fea0003800000 */
[----:B------:R-:W-:Y:S01]  /*7f90*/  BPT.TRAP 0x1 ;  /* 0x000000040000795c */ /* 0x000fe20000300000 */
.L_x_181:
[----:B------:R-:W-:Y:S02]  /*7fa0*/  UIADD3 UR9, UR13, 0x58, URZ ;  /* 0x000000580d097890 */ /* 0x000fe4000fffe03f */
[----:B------:R-:W-:Y:S02]  /*7fb0*/  UIADD3 UR34, UR18, 0x40, URZ ;  /* 0x0000004012227890 */ /* 0x000fe4000fffe03f */
[----:B------:R-:W-:-:S09]  /*7fc0*/  UPRMT UR29, UR37, 0x654, UR9 ;  /* 0x00000654251d7896 */ /* 0x000fd20008000009 */
[----:B------:R-:W-:Y:S01]  /*7fd0*/  SYNCS.ARRIVE.TRANS64.RED.A1T0 RZ, [UR29], RZ ;  /* 0x000000ffffff79a7 */ /* 0x000fe2000810041d */
[----:B------:R-:W-:Y:S05]  /*7fe0*/  @!P2 BRA `(.L_x_182) ;  /* 0x000000000004a947 */ /* 0x000fea0003800000 */
[----:B------:R-:W-:Y:S01]  /*7ff0*/  BPT.TRAP 0x1 ;  /* 0x000000040000795c */ /* 0x000fe20000300000 */
.L_x_182:
[----:B-1----:R-:W-:-:S04]  /*8000*/  SHF.L.U32 R4, RZ, 0x1f, RZ ;  /* 0x0000001fff047819 */ /* 0x002fc800000006ff */
[----:B------:R-:W1:Y:S02]  /*8010*/  SYNCS.PHASECHK.TRANS64.TRYWAIT P1, [UR13+0x60], R4 ;  /* 0x00006004ff0075a7 */ /* 0x000e64000802014d */
[----:B-1----:R-:W-:Y:S05]  /*8020*/  @!P1 BRA `(.L_x_183) ;  /* 0x0000002000909947 */ /* 0x002fea0003800000 */
.L_x_248:
[----:B------:R-:W-:Y:S04]  /*8030*/  BSSY B0, `(.L_x_184) ;  /* 0x000000e000007945 */ /* 0x000fe80003800000 */
[----:B------:R-:W-:Y:S05]  /*8040*/  @!P0 BRA `(.L_x_185) ;  /* 0x0000000000308947 */ /* 0x000fea0003800000 */
[----:B------:R-:W-:Y:S01]  /*8050*/  R2UR UR36, R12 ;  /* 0x000000000c2472ca */ /* 0x000fe200000e0000 */
[----:B------:R-:W-:Y:S02]  /*8060*/  UIADD3 UR10, UP0, UR22, 0x3f0, URZ ;  /* 0x000003f0160a7890 */ /* 0x000fe4000ff1e03f */
[----:B------:R-:W-:Y:S02]  /*8070*/  UIADD3 UR32, UR13, 0x200, URZ ;  /* 0x000002000d207890 */ /* 0x000fe4000fffe03f */
[----:B------:R-:W-:Y:S01]  /*8080*/  UIADD3.X UR11, URZ, UR23, URZ, UP0, !UPT ;  /* 0x000000173f0b7290 */ /* 0x000fe200087fe43f */
[----:B------:R-:W-:Y:S01]  /*8090*/  UMOV UR26, 0x0 ;  /* 0x00000000001a7882 */ /* 0x000fe20000000000 */
[----:B------:R-:W-:Y:S01]  /*80a0*/  UMOV UR27, 0x10000000 ;  /* 0x10000000001b7882 */ /* 0x000fe20000000000 */
[----:B------:R-:W-:-:S06]  /*80b0*/  UMOV UR35, UR19 ;  /* 0x0000001300237c82 */ /* 0x000fcc0008000000 */
[----:B------:R1:W-:Y:S02]  /*80c0*/  UTMALDG.3D [UR32], [UR10], desc[UR26] ;  /* 0x00001a200a0075b4 */ /* 0x0003e40008011000 */
[----:B-1----:R-:W-:Y:S05]  /*80d0*/  @!P2 BRA `(.L_x_186) ;  /* 0x000000000004a947 */ /* 0x002fea0003800000 */
[----:B------:R-:W-:Y:S01]  /*80e0*/  BPT.TRAP 0x1 ;  /* 0x000000040000795c */ /* 0x000fe20000300000 */
.L_x_186:
[----:B--234-:R-:W1:Y:S02]  /*80f0*/  LDC R5, c[0x0][0x800] ;  /* 0x00020000ff057b82 */ /* 0x01ce640000000800 */
[----:B-1----:R1:W-:Y:S02]  /*8100*/  SYNCS.ARRIVE.TRANS64.RED.A0TR RZ, [UR13+0x40], R5 ;  /* 0x00004005ffff79a7 */ /* 0x0023e4000830040d */
.L_x_185:
[----:B------:R-:W-:Y:S05]  /*8110*/  BSYNC B0 ;  /* 0x0000000000007941 */ /* 0x000fea0003800000 */
.L_x_184:
[----:B------:R-:W-:Y:S05]  /*8120*/  @!P2 BRA `(.L_x_187) ;  /* 0x000000000004a947 */ /* 0x000fea0003800000 */
[----:B------:R-:W-:Y:S01]  /*8130*/  BPT.TRAP 0x1 ;  /* 0x000000040000795c */ /* 0x000fe20000300000 */
.L_x_187:
[----:B------:R-:W-:Y:S01]  /*8140*/  SYNCS.ARRIVE.TRANS64.RED.A1T0 RZ, [UR16], RZ ;  /* 0x000000ffffff79a7 */ /* 0x000fe20008100410 */
[----:B------:R-:W-:Y:S05]  /*8150*/  @!P2 BRA `(.L_x_188) ;  /* 0x000000000004a947 */ /* 0x000fea0003800000 */
[----:B------:R-:W-:Y:S01]  /*8160*/  BPT.TRAP 0x1 ;  /* 0x000000040000795c */ /* 0x000fe20000300000 */
.L_x_188:
[----:B------:R-:W5:Y:S02]  /*8170*/  SYNCS.PHASECHK.TRANS64.TRYWAIT P1, [UR13+0x68], R4 ;  /* 0x00006804ff0075a7 */ /* 0x000f64000802014d */
[----:B-----5:R-:W-:Y:S05]  /*8180*/  @!P1 BRA `(.L_x_189) ;  /* 0x0000002000509947 */ /* 0x020fea0003800000 */
.L_x_249:
        /* <DEDUP_REMOVED lines=13> */
.L_x_192:
[----:B--234-:R-:W1:Y:S02]  /*8260*/  LDC R5, c[0x0][0x800] ;  /* 0x00020000ff057b82 */ /* 0x01ce640000000800 */
[----:B-1----:R1:W-:Y:S02]  /*8270*/  SYNCS.ARRIVE.TRANS64.RED.A0TR RZ, [UR13+0x48], R5 ;  /* 0x00004805ffff79a7 */ /* 0x0023e4000830040d */
.L_x_191:
[----:B------:R-:W-:Y:S05]  /*8280*/  BSYNC B0 ;  /* 0x0000000000007941 */ /* 0x000fea0003800000 */
.L_x_190:
[----:B------:R-:W-:Y:S05]  /*8290*/  @!P2 BRA `(.L_x_193) ;  /* 0x000000000004a947 */ /* 0x000fea0003800000 */
[----:B------:R-:W-:Y:S01]  /*82a0*/  BPT.TRAP 0x1 ;  /* 0x000000040000795c */ /* 0x000fe20000300000 */
.L_x_193:
[----:B------:R-:W-:Y:S01]  /*82b0*/  SYNCS.ARRIVE.TRANS64.RED.A1T0 RZ, [UR20], RZ ;  /* 0x000000ffffff79a7 */ /* 0x000fe20008100414 */
[----:B------:R-:W-:Y:S01]  /*82c0*/  UIADD3 UR18, UR18, 0x60, URZ ;  /* 0x0000006012127890 */ /* 0x000fe2000fffe03f */
[----:B------:R-:W-:Y:S11]  /*82d0*/  @!P2 BRA `(.L_x_194) ;  /* 0x000000000004a947 */ /* 0x000ff60003800000 */
[----:B------:R-:W-:Y:S01]  /*82e0*/  BPT.TRAP 0x1 ;  /* 0x000000040000795c */ /* 0x000fe20000300000 */
.L_x_194:
[----:B------:R-:W5:Y:S02]  /*82f0*/  SYNCS.PHASECHK.TRANS64.TRYWAIT P1, [UR13+0x70], R4 ;  /* 0x00007004ff0075a7 */ /* 0x000f64000802014d */
[----:B-----5:R-:W-:Y:S05]  /*8300*/  @!P1 BRA `(.L_x_195) ;  /* 0x0000002000089947 */ /* 0x020fea0003800000 */
.L_x_250:
[----:B------:R-:W-:Y:S04]  /*8310*/  BSSY B0, `(.L_x_196) ;  /* 0x000000d000007945 */ /* 0x000fe80003800000 */
[----:B------:R-:W-:Y:S05]  /*8320*/  @!P0 BRA `(.L_x_197) ;  /* 0x00000000002c8947 */ /* 0x000fea0003800000 */
[----:B------:R-:W-:Y:S01]  /*8330*/  R2UR UR20, R12 ;  /* 0x000000000c1472ca */ /* 0x000fe200000e0000 */
[----:B------:R-:W-:Y:S02]  /*8340*/  UIADD3 UR10, UP0, UR22, 0x3f0, URZ ;  /* 0x000003f0160a7890 */ /* 0x000fe4000ff1e03f */
[----:B------:R-:W-:Y:S02]  /*8350*/  UIADD3 UR16, UR13, 0x4200, URZ ;  /* 0x000042000d107890 */ /* 0x000fe4000fffe03f */
[----:B------:R-:W-:Y:S01]  /*8360*/  UIADD3.X UR11, URZ, UR23, URZ, UP0, !UPT ;  /* 0x000000173f0b7290 */ /* 0x000fe200087fe43f */
[----:B------:R-:W-:Y:S01]  /*8370*/  UMOV UR24, 0x0 ;  /* 0x0000000000187882 */ /* 0x000fe20000000000 */
[----:B------:R-:W-:-:S07]  /*8380*/  UMOV UR25, 0x10000000 ;  /* 0x1000000000197882 */ /* 0x000fce0000000000 */
[----:B------:R1:W-:Y:S02]  /*8390*/  UTMALDG.3D [UR16], [UR10], desc[UR24] ;  /* 0x000018100a0075b4 */ /* 0x0003e40008011000 */
[----:B-1----:R-:W-:Y:S05]  /*83a0*/  @!P2 BRA `(.L_x_198) ;  /* 0x000000000004a947 */ /* 0x002fea0003800000 */
[----:B------:R-:W-:Y:S01]  /*83b0*/  BPT.TRAP 0x1 ;  /* 0x000000040000795c */ /* 0x000fe20000300000 */
.L_x_198:
[----:B--234-:R-:W1:Y:S02]  /*83c0*/  LDC R5, c[0x0][0x800] ;  /* 0x00020000ff057b82 */ /* 0x01ce640000000800 */
[----:B-1----:R1:W-:Y:S02]  /*83d0*/  SYNCS.ARRIVE.TRANS64.RED.A0TR RZ, [UR13+0x50], R5 ;  /* 0x00005005ffff79a7 */ /* 0x0023e4000830040d */
.L_x_197:
[----:B------:R-:W-:Y:S05]  /*83e0*/  BSYNC B0 ;  /* 0x0000000000007941 */ /* 0x000fea0003800000 */
.L_x_196:
[----:B------:R-:W-:Y:S05]  /*83f0*/  @!P2 BRA `(.L_x_199) ;  /* 0x000000000004a947 */ /* 0x000fea0003800000 */
[----:B------:R-:W-:Y:S01]  /*8400*/  BPT.TRAP 0x1 ;  /* 0x000000040000795c */ /* 0x000fe20000300000 */
.L_x_199:
[----:B------:R-:W-:Y:S01]  /*8410*/  SYNCS.ARRIVE.TRANS64.RED.A1T0 RZ, [UR21], RZ ;  /* 0x000000ffffff79a7 */ /* 0x000fe20008100415 */
[----:B------:R-:W-:Y:S05]  /*8420*/  @!P2 BRA `(.L_x_200) ;  /* 0x000000000004a947 */ /* 0x000fea0003800000 */
[----:B------:R-:W-:Y:S01]  /*8430*/  BPT.TRAP 0x1 ;  /* 0x000000040000795c */ /* 0x000fe20000300000 */
.L_x_200:
[----:B------:R-:W5:Y:S02]  /*8440*/  SYNCS.PHASECHK.TRANS64.TRYWAIT P1, [UR13+0x78], R4 ;  /* 0x00007804ff0075a7 */ /* 0x000f64000802014d */
[----:B-----5:R-:W-:Y:S05]  /*8450*/  @!P1 BRA `(.L_x_201) ;  /* 0x0000001c00cc9947 */ /* 0x020fea0003800000 */
.L_x_251:
        /* <DEDUP_REMOVED lines=13> */
.L_x_204:
[----:B------:R-:W1:Y:S02]  /*8530*/  LDC R4, c[0x0][0x800] ;  /* 0x00020000ff047b82 */ /* 0x000e640000000800 */
[----:B-1----:R1:W-:Y:S02]  /*8540*/  SYNCS.ARRIVE.TRANS64.RED.A0TR RZ, [UR13+0x58], R4 ;  /* 0x00005804ffff79a7 */ /* 0x0023e4000830040d */
.L_x_203:
[----:B------:R-:W-:Y:S05]  /*8550*/  BSYNC B0 ;  /* 0x0000000000007941 */ /* 0x000fea0003800000 */
.L_x_202:
[----:B------:R-:W-:Y:S05]  /*8560*/  @!P2 BRA `(.L_x_205) ;  /* 0x000000000004a947 */ /* 0x000fea0003800000 */
[----:B------:R-:W-:Y:S01]  /*8570*/  BPT.TRAP 0x1 ;  /* 0x000000040000795c */ /* 0x000fe20000300000 */
.L_x_205:
[----:B------:R-:W-:Y:S01]  /*8580*/  IADD3 R16, P0, R16, UR40, RZ ;  /* 0x0000002810107c10 */ /* 0x000fe2000ff1e0ff */
[----:B------:R-:W-:Y:S01]  /*8590*/  SYNCS.ARRIVE.TRANS64.RED.A1T0 RZ, [UR29], RZ ;  /* 0x000000ffffff79a7 */ /* 0x000fe2000810041d */
[----:B-1----:R-:W-:Y:S01]  /*85a0*/  PRMT R4, RZ, 0x7610, R4 ;  /* 0x00007610ff047816 */ /* 0x002fe20000000004 */
[----:B------:R-:W-:Y:S01]  /*85b0*/  IMAD.MOV.U32 R20, RZ, RZ, -0x1 ;  /* 0xffffffffff147424 */ /* 0x000fe200078e00ff */
[----:B------:R-:W-:Y:S01]  /*85c0*/  IADD3.X R17, R17, UR38, RZ, P0, !PT ;  /* 0x0000002611117c10 */ /* 0x000fe200087fe4ff */
[----:B------:R-:W-:Y:S01]  /*85d0*/  IMAD.MOV.U32 R13, RZ, RZ, -0x1 ;  /* 0xffffffffff0d7424 */ /* 0x000fe200078e00ff */
[----:B------:R-:W-:Y:S01]  /*85e0*/  ISETP.GE.U32.AND P0, PT, R16, UR6, PT ;  /* 0x0000000610007c0c */ /* 0x000fe2000bf06070 */
[----:B------:R-:W-:-:S03]  /*85f0*/  IMAD.MOV.U32 R12, RZ, RZ, -0x1 ;  /* 0xffffffffff0c7424 */ /* 0x000fc600078e00ff */
[----:B------:R-:W-:-:S13]  /*8600*/  ISETP.GE.U32.AND.EX P0, PT, R17, UR7, PT, P0 ;  /* 0x0000000711007c0c */ /* 0x000fda000bf06100 */
[----:B------:R-:W-:Y:S05]  /*8610*/  @P0 BRA `(.L_x_206) ;  /* 0x0000000400580947 */ /* 0x000fea0003800000 */
[----:B------:R-:W1:Y:S01]  /*8620*/  S2R R15, SR_CTAID.X ;  /* 0x00000000000f7919 */ /* 0x000e620000002500 */
[----:B------:R-:W5:Y:S01]  /*8630*/  LDC.64 R12, c[0x0][0x8d0] ;  /* 0x00023400ff0c7b82 */ /* 0x000f620000000a00 */
[----:B------:R-:W-:Y:S01]  /*8640*/  ULDC UR8, c[0x0][0x150] ;  /* 0x0000540000087ab9 */ /* 0x000fe20000000800 */
[----:B------:R-:W-:Y:S01]  /*8650*/  IMAD.MOV.U32 R7, RZ, RZ, R16 ;  /* 0x000000ffff077224 */ /* 0x000fe200078e0010 */
[----:B------:R-:W2:Y:S01]  /*8660*/  S2R R18, SR_CTAID.Y ;  /* 0x0000000000127919 */ /* 0x000ea20000002600 */
[----:B------:R-:W-:-:S04]  /*8670*/  IMAD.MOV.U32 R21, RZ, RZ, R17 ;  /* 0x000000ffff157224 */ /* 0x000fc800078e0011 */
[----:B------:R-:W2:Y:S08]  /*8680*/  LDC R22, c[0x0][0x144] ;  /* 0x00005100ff167b82 */ /* 0x000eb00000000800 */
[----:B------:R-:W3:Y:S01]  /*8690*/  LDC R20, c[0x0][0x8d8] ;  /* 0x00023600ff147b82 */ /* 0x000ee20000000800 */
[----:B-----5:R-:W-:-:S04]  /*86a0*/  ISETP.NE.U32.AND P0, PT, R12, RZ, PT ;  /* 0x000000ff0c00720c */ /* 0x020fc80003f05070 */
[----:B------:R-:W-:Y:S02]  /*86b0*/  ISETP.NE.AND.EX P0, PT, R13, RZ, PT, P0 ;  /* 0x000000ff0d00720c */ /* 0x000fe40003f05300 */
[----:B-1----:R-:W-:Y:S02]  /*86c0*/  I2FP.F32.U32 R4, R15 ;  /* 0x0000000f00047245 */ /* 0x002fe40000201000 */
[----:B--2---:R-:W-:-:S03]  /*86d0*/  I2FP.F32.U32 R23, R18 ;  /* 0x0000001200177245 */ /* 0x004fc60000201000 */
[----:B------:R-:W-:-:S04]  /*86e0*/  FMUL R4, R4, UR8 ;  /* 0x0000000804047c20 */ /* 0x000fc80008400000 */
[----:B------:R1:W2:Y:S02]  /*86f0*/  F2I.U32.TRUNC.NTZ R14, R4 ;  /* 0x00000004000e7305 */ /* 0x0002a4000020f000 */
[----:B---3--:R-:W-:Y:S05]  /*8700*/  @!P0 BRA `(.L_x_207) ;  /* 0x0000000000308947 */ /* 0x008fea0003800000 */
[----:B----4-:R-:W3:Y:S02]  /*8710*/  LDC R5, c[0x0][0x8dc] ;  /* 0x00023700ff057b82 */ /* 0x010ee40000000800 */
[----:B---3--:R-:W-:-:S05]  /*8720*/  IADD3 R5, P0, R16, R5, RZ ;  /* 0x0000000510057210 */ /* 0x008fca0007f1e0ff */
[----:B------:R-:W-:-:S04]  /*8730*/  IMAD.X R21, RZ, RZ, R17, P0 ;  /* 0x000000ffff157224 */ /* 0x000fc800000e0611 */
[----:B------:R-:W-:-:S04]  /*8740*/  IMAD.WIDE.U32 R6, R21, R12, RZ ;  /* 0x0000000c15067225 */ /* 0x000fc800078e00ff */
[----:B------:R-:W-:-:S04]  /*8750*/  IMAD.WIDE.U32 R6, P0, R5, R13, R6 ;  /* 0x0000000d05067225 */ /* 0x000fc80007800006 */
[----:B-1----:R-:W-:-:S04]  /*8760*/  IMAD.WIDE.U32 R4, R5, R12, RZ ;  /* 0x0000000c05047225 */ /* 0x002fc800078e00ff */
[----:B------:R-:W-:Y:S01]  /*8770*/  IMAD.MOV.U32 R4, RZ, RZ, R7 ;  /* 0x000000ffff047224 */ /* 0x000fe200078e0007 */
[----:B------:R-:W-:Y:S02]  /*8780*/  IADD3 RZ, P1, R5, R6, RZ ;  /* 0x0000000605ff7210 */ /* 0x000fe40007f3e0ff */
[----:B------:R-:W-:-:S03]  /*8790*/  IADD3.X R5, RZ, RZ, RZ, P0, !PT ;  /* 0x000000ffff057210 */ /* 0x000fc600007fe4ff */
[----:B------:R-:W-:-:S04]  /*87a0*/  IMAD.WIDE.U32.X R4, R21, R13, R4, P1 ;  /* 0x0000000d15047225 */ /* 0x000fc800008e0404 */
[----:B------:R-:W-:Y:S02]  /*87b0*/  IMAD.MOV.U32 R7, RZ, RZ, R4 ;  /* 0x000000ffff077224 */ /* 0x000fe400078e0004 */
[----:B------:R-:W-:-:S07]  /*87c0*/  IMAD.MOV.U32 R21, RZ, RZ, R5 ;  /* 0x000000ffff157224 */ /* 0x000fce00078e0005 */
.L_x_207:
[----:B------:R-:W-:Y:S01]  /*87d0*/  ULDC UR8, c[0x0][0x154] ;  /* 0x0000550000087ab9 */ /* 0x000fe20000000800 */
[----:B------:R-:W3:Y:S01]  /*87e0*/  LDC R13, c[0x0][0x148] ;  /* 0x00005200ff0d7b82 */ /* 0x000ee20000000800 */
[----:B------:R-:W-:Y:S01]  /*87f0*/  FMUL R23, R23, UR8 ;  /* 0x0000000817177c20 */ /* 0x000fe20008400000 */
[----:B------:R-:W-:Y:S01]  /*8800*/  ISETP.NE.AND P2, PT, R2, 0x1, PT ;  /* 0x000000010200780c */ /* 0x000fe20003f45270 */
[----:B--2---:R-:W-:Y:S01]  /*8810*/  IMAD.MOV R6, RZ, RZ, -R14 ;  /* 0x000000ffff067224 */ /* 0x004fe200078e0a0e */
[-CC-:B------:R-:W-:Y:S02]  /*8820*/  SHF.R.U64 R14, R7, R20.reuse, R21.reuse ;  /* 0x00000014070e7219 */ /* 0x180fe40000001215 */
[----:B------:R-:W-:Y:S01]  /*8830*/  SHF.R.U32.HI R20, RZ, R20, R21 ;  /* 0x00000014ff147219 */ /* 0x000fe20000011615 */
[----:B------:R-:W2:Y:S01]  /*8840*/  F2I.U32.TRUNC.NTZ R23, R23 ;  /* 0x0000001700177305 */ /* 0x000ea2000020f000 */
[----:B-1--4-:R-:W1:Y:S01]  /*8850*/  LDC.64 R4, c[0x0][0x8c8] ;  /* 0x00023200ff047b82 */ /* 0x012e620000000a00 */
[----:B------:R-:W-:Y:S01]  /*8860*/  IADD3 R21, P0, RZ, -R14, RZ ;  /* 0x8000000eff157210 */ /* 0x000fe20007f1e0ff */
[----:B------:R-:W-:-:S04]  /*8870*/  IMAD R15, R22, R6, R15 ;  /* 0x00000006160f7224 */ /* 0x000fc800078e020f */
[----:B------:R-:W-:Y:S02]  /*8880*/  IMAD.X R7, RZ, RZ, ~R20, P0 ;  /* 0x000000ffff077224 */ /* 0x000fe400000e0e14 */
[----:B------:R-:W4:Y:S01]  /*8890*/  LDC R24, c[0x0][0x8c0] ;  /* 0x00023000ff187b82 */ /* 0x000f220000000800 */
[----:B--2---:R-:W-:-:S07]  /*88a0*/  IMAD.MOV R12, RZ, RZ, -R23 ;  /* 0x000000ffff0c7224 */ /* 0x004fce00078e0a17 */
[----:B------:R-:W2:Y:S01]  /*88b0*/  LDC R27, c[0x0][0x900] ;  /* 0x00024000ff1b7b82 */ /* 0x000ea20000000800 */
[----:B---3--:R-:W-:-:S07]  /*88c0*/  @P2 IMAD R15, R13, R12, R18 ;  /* 0x0000000c0d0f2224 */ /* 0x008fce00078e0212 */
[----:B------:R-:W3:Y:S01]  /*88d0*/  LDC.64 R12, c[0x0][0x8e8] ;  /* 0x00023a00ff0c7b82 */ /* 0x000ee20000000a00 */
[----:B-1----:R-:W-:-:S04]  /*88e0*/  IMAD R6, R7, R4, RZ ;  /* 0x0000000407067224 */ /* 0x002fc800078e02ff */
[C---:B------:R-:W-:Y:S02]  /*88f0*/  IMAD R7, R21.reuse, R5, R6 ;  /* 0x0000000515077224 */ /* 0x040fe400078e0206 */
[----:B------:R-:W-:Y:S01]  /*8900*/  IMAD.WIDE.U32 R4, R21, R4, R16 ;  /* 0x0000000415047225 */ /* 0x000fe200078e0010 */
[----:B------:R-:W1:Y:S03]  /*8910*/  LDC R6, c[0x0][0x8b0] ;  /* 0x00022c00ff067b82 */ /* 0x000e660000000800 */
[----:B------:R-:W-:-:S05]  /*8920*/  IMAD.IADD R5, R5, 0x1, R7 ;  /* 0x0000000105057824 */ /* 0x000fca00078e0207 */
[----:B------:R-:W2:Y:S01]  /*8930*/  LDC R25, c[0x0][0x8f0] ;  /* 0x00023c00ff197b82 */ /* 0x000ea20000000800 */
[-CC-:B----4-:R-:W-:Y:S02]  /*8940*/  SHF.R.U64 R22, R4, R24.reuse, R5.reuse ;  /* 0x0000001804167219 */ /* 0x190fe40000001205 */
[----:B------:R-:W-:-:S05]  /*8950*/  SHF.R.U32.HI R5, RZ, R24, R5 ;  /* 0x00000018ff057219 */ /* 0x000fca0000011605 */
[----:B------:R-:W4:Y:S01]  /*8960*/  LDC R21, c[0x0][0x8e0] ;  /* 0x00023800ff157b82 */ /* 0x000f220000000800 */
[----:B---3--:R-:W-:-:S04]  /*8970*/  ISETP.NE.U32.AND P0, PT, R12, RZ, PT ;  /* 0x000000ff0c00720c */ /* 0x008fc80003f05070 */
[----:B------:R-:W-:-:S03]  /*8980*/  ISETP.NE.AND.EX P0, PT, R13, RZ, PT, P0 ;  /* 0x000000ff0d00720c */ /* 0x000fc60003f05300 */
[----:B------:R-:W3:Y:S01]  /*8990*/  LDC R20, c[0x0][0x8b8] ;  /* 0x00022e00ff147b82 */ /* 0x000ee20000000800 */
[-CC-:B-1----:R-:W-:Y:S02]  /*89a0*/  SHF.R.U64 R23, R22, R6.reuse, R5.reuse ;  /* 0x0000000616177219 */ /* 0x182fe40000001205 */
[----:B------:R-:W-:-:S04]  /*89b0*/  SHF.R.U32.HI R4, RZ, R6, R5 ;  /* 0x00000006ff047219 */ /* 0x000fc80000011605 */
[-CC-:B--2---:R-:W-:Y:S01]  /*89c0*/  SHF.R.U64 R24, R23, R27.reuse, R4.reuse ;  /* 0x0000001b17187219 */ /* 0x184fe20000001204 */
[----:B------:R-:W1:Y:S01]  /*89d0*/  LDC R18, c[0x0][0x8a8] ;  /* 0x00022a00ff127b82 */ /* 0x000e620000000800 */
[----:B------:R-:W-:-:S03]  /*89e0*/  SHF.R.U32.HI R27, RZ, R27, R4 ;  /* 0x0000001bff1b7219 */ /* 0x000fc60000011604 */
[----:B------:R-:W-:Y:S02]  /*89f0*/  IMAD.MOV.U32 R4, RZ, RZ, R24 ;  /* 0x000000ffff047224 */ /* 0x000fe400078e0018 */
[----:B------:R-:W-:Y:S01]  /*8a00*/  IMAD.MOV.U32 R5, RZ, RZ, R27 ;  /* 0x000000ffff057224 */ /* 0x000fe200078e001b */
[----:B------:R-:W-:Y:S06]  /*8a10*/  @!P0 BRA `(.L_x_208) ;  /* 0x0000000000288947 */ /* 0x000fec0003800000 */
[----:B------:R-:W2:Y:S02]  /*8a20*/  LDC R5, c[0x0][0x8f4] ;  /* 0x00023d00ff057b82 */ /* 0x000ea40000000800 */
[----:B--2---:R-:W-:-:S04]  /*8a30*/  IADD3 R5, P0, R24, R5, RZ ;  /* 0x0000000518057210 */ /* 0x004fc80007f1e0ff */
[----:B------:R-:W-:-:S05]  /*8a40*/  IADD3.X R27, RZ, R27, RZ, P0, !PT ;  /* 0x0000001bff1b7210 */ /* 0x000fca00007fe4ff */
[----:B------:R-:W-:-:S04]  /*8a50*/  IMAD.WIDE.U32 R6, R27, R12, RZ ;  /* 0x0000000c1b067225 */ /* 0x000fc800078e00ff */
[----:B------:R-:W-:-:S04]  /*8a60*/  IMAD.WIDE.U32 R6, P0, R5, R13, R6 ;  /* 0x0000000d05067225 */ /* 0x000fc80007800006 */
[----:B------:R-:W-:-:S04]  /*8a70*/  IMAD.WIDE.U32 R4, R5, R12, RZ ;  /* 0x0000000c05047225 */ /* 0x000fc800078e00ff */
[----:B------:R-:W-:Y:S01]  /*8a80*/  IMAD.MOV.U32 R4, RZ, RZ, R7 ;  /* 0x000000ffff047224 */ /* 0x000fe200078e0007 */
[----:B------:R-:W-:Y:S01]  /*8a90*/  IADD3 RZ, P1, R5, R6, RZ ;  /* 0x0000000605ff7210 */ /* 0x000fe20007f3e0ff */
[----:B------:R-:W-:-:S04]  /*8aa0*/  IMAD.X R5, RZ, RZ, RZ, P0 ;  /* 0x000000ffff057224 */ /* 0x000fc800000e06ff */
[----:B------:R-:W-:-:S08]  /*8ab0*/  IMAD.WIDE.U32.X R4, R27, R13, R4, P1 ;  /* 0x0000000d1b047225 */ /* 0x000fd000008e0404 */
.L_x_208:
[----:B------:R-:W-:Y:S01]  /*8ac0*/  SHF.R.U64 R25, R4, R25, R5 ;  /* 0x0000001904197219 */ /* 0x000fe20000001205 */
[----:B------:R-:W-:Y:S01]  /*8ad0*/  IMAD.MOV.U32 R12, RZ, RZ, R14 ;  /* 0x000000ffff0c7224 */ /* 0x000fe200078e000e */
[----:B------:R-:W-:Y:S02]  /*8ae0*/  LOP3.LUT R23, R23, R8, RZ, 0xc0, !PT ;  /* 0x0000000817177212 */ /* 0x000fe400078ec0ff */
[----:B------:R-:W-:Y:S01]  /*8af0*/  LOP3.LUT R22, R22, R3, RZ, 0xc0, !PT ;  /* 0x0000000316167212 */ /* 0x000fe200078ec0ff */
[----:B------:R-:W-:Y:S02]  /*8b00*/  IMAD.MOV R4, RZ, RZ, -R25 ;  /* 0x000000ffff047224 */ /* 0x000fe400078e0a19 */
[----:B------:R-:W-:Y:S02]  /*8b10*/  IMAD R23, R0, R25, R23 ;  /* 0x0000001900177224 */ /* 0x000fe400078e0217 */
[----:B----4-:R-:W-:Y:S02]  /*8b20*/  IMAD R21, R4, R21, R24 ;  /* 0x0000001504157224 */ /* 0x010fe400078e0218 */
[----:B---3--:R-:W-:-:S02]  /*8b30*/  IMAD R20, R23, R20, R15 ;  /* 0x0000001417147224 */ /* 0x008fc400078e020f */
[----:B-1----:R-:W-:Y:S02]  /*8b40*/  IMAD R21, R21, R18, R22 ;  /* 0x0000001215157224 */ /* 0x002fe400078e0216 */
[----:B------:R-:W-:-:S03]  /*8b50*/  IMAD.MOV.U32 R4, RZ, RZ, 0x1 ;  /* 0x00000001ff047424 */ /* 0x000fc600078e00ff */
[----:B------:R-:W-:Y:S02]  /*8b60*/  SEL R13, R21, R20, !P2 ;  /* 0x00000014150d7207 */ /* 0x000fe40005000000 */
[----:B------:R-:W-:-:S07]  /*8b70*/  SEL R20, R20, R21, !P2 ;  /* 0x0000001514147207 */ /* 0x000fce0005000000 */
.L_x_206:
[----:B------:R-:W-:-:S13]  /*8b80*/  LOP3.LUT P0, RZ, R4, 0xff, RZ, 0xc0, !PT ;  /* 0x000000ff04ff7812 */ /* 0x000fda000780c0ff */
[----:B------:R-:W-:Y:S05]  /*8b90*/  @P0 BRA `(.L_x_209) ;  /* 0xffffffe800ec0947 */ /* 0x000fea000383ffff */
.L_x_153:
[----:B------:R-:W-:-:S13]  /*8ba0*/  ELECT P0, URZ, PT ;  /* 0x00000000003f782f */ /* 0x000fda0003800000 */
[----:B------:R-:W-:Y:S05]  /*8bb0*/  @!P0 BRA `(.L_x_14) ;  /* 0x00000010005c8947 */ /* 0x000fea0003800000 */
[----:B------:R-:W-:-:S04]  /*8bc0*/  LOP3.LUT R19, R19, 0x2, RZ, 0xfc, !PT ;  /* 0x0000000213137812 */ /* 0x000fc800078efcff */
[----:B------:R-:W-:-:S13]  /*8bd0*/  ISETP.NE.AND P1, PT, R19, 0x3, PT ;  /* 0x000000031300780c */ /* 0x000fda0003f25270 */
[----:B------:R-:W-:Y:S05]  /*8be0*/  @!P1 BRA `(.L_x_210) ;  /* 0x0000000000049947 */ /* 0x000fea0003800000 */
[----:B-1----:R-:W-:Y:S01]  /*8bf0*/  BPT.TRAP 0x1 ;  /* 0x000000040000795c */ /* 0x002fe20000300000 */
.L_x_210:
[----:B-1----:R-:W-:Y:S01]  /*8c00*/  IMAD.U32 R3, RZ, RZ, UR37 ;  /* 0x00000025ff037e24 */ /* 0x002fe2000f8e00ff */
[----:B------:R-:W-:Y:S01]  /*8c10*/  MOV R0, 0x400 ;  /* 0x0000040000007802 */ /* 0x000fe20000000f00 */
[----:B------:R-:W-:-:S03]  /*8c20*/  IMAD.MOV.U32 R2, RZ, RZ, 0x1 ;  /* 0x00000001ff027424 */ /* 0x000fc600078e00ff */
[----:B------:R-:W-:Y:S02]  /*8c30*/  LEA R0, R3, R0, 0x18 ;  /* 0x0000000003007211 */ /* 0x000fe400078ec0ff */
[----:B------:R-:W-:-:S04]  /*8c40*/  SHF.L.U32 R3, R2, 0x1f, RZ ;  /* 0x0000001f02037819 */ /* 0x000fc800000006ff */
[----:B------:R-:W1:Y:S02]  /*8c50*/  SYNCS.PHASECHK.TRANS64.TRYWAIT P0, [R0+URZ+0x60], R3 ;  /* 0x00006003000075a7 */ /* 0x000e64000800017f */
[----:B-1----:R-:W-:Y:S05]  /*8c60*/  @!P0 BRA `(.L_x_211) ;  /* 0x0000001400e08947 */ /* 0x002fea0003800000 */
.L_x_252:
[----:B------:R-:W-:Y:S05]  /*8c70*/  @!P1 BRA `(.L_x_212) ;  /* 0x0000000000049947 */ /* 0x000fea0003800000 */
[----:B------:R-:W-:Y:S01]  /*8c80*/  BPT.TRAP 0x1 ;  /* 0x000000040000795c */ /* 0x000fe20000300000 */
.L_x_212:
[----:B------:R-:W1:Y:S02]  /*8c90*/  SYNCS.PHASECHK.TRANS64.TRYWAIT P0, [R0+URZ+0x68], R3 ;  /* 0x00006803000075a7 */ /* 0x000e64000800017f */
[----:B-1----:R-:W-:Y:S05]  /*8ca0*/  @!P0 BRA `(.L_x_213) ;  /* 0x0000001400e48947 */ /* 0x002fea0003800000 */
.L_x_253:
[----:B------:R-:W-:Y:S05]  /*8cb0*/  @!P1 BRA `(.L_x_214) ;  /* 0x0000000000049947 */ /* 0x000fea0003800000 */
[----:B------:R-:W-:Y:S01]  /*8cc0*/  BPT.TRAP 0x1 ;  /* 0x000000040000795c */ /* 0x000fe20000300000 */
.L_x_214:
[----:B------:R-:W1:Y:S02]  /*8cd0*/  SYNCS.PHASECHK.TRANS64.TRYWAIT P0, [R0+URZ+0x70], R3 ;  /* 0x00007003000075a7 */ /* 0x000e64000800017f */
[----:B-1----:R-:W-:Y:S05]  /*8ce0*/  @!P0 BRA `(.L_x_215) ;  /* 0x0000001400e88947 */ /* 0x002fea0003800000 */
.L_x_254:
[----:B------:R-:W-:Y:S05]  /*8cf0*/  @!P1 BRA `(.L_x_216) ;  /* 0x0000000000049947 */ /* 0x000fea0003800000 */
[----:B------:R-:W-:Y:S01]  /*8d00*/  BPT.TRAP 0x1 ;  /* 0x000000040000795c */ /* 0x000fe20000300000 */
.L_x_216:
[----:B------:R-:W-:-:S05]  /*8d10*/  IMAD.MOV.U32 R3, RZ, RZ, 0x1 ;  /* 0x00000001ff037424 */ /* 0x000fca00078e00ff */
[----:B------:R-:W-:-:S07]  /*8d20*/  SHF.L.U32 R3, R3, 0x1f, RZ ;  /* 0x0000001f03037819 */ /* 0x000fce00000006ff */
.L_x_217:
[----:B------:R1:W1:Y:S02]  /*8d30*/  SYNCS.PHASECHK.TRANS64.TRYWAIT P0, [R0+URZ+0x78], R3 ;  /* 0x00007803000075a7 */ /* 0x000264000800017f */
[----:B-1----:R-:W-:Y:S05]  /*8d40*/  @!P0 NANOSLEEP.SYNCS 0x989680 ;  /* 0x009896800000895d */ /* 0x002fea0003900000 */
[----:B------:R-:W1:Y:S02]  /*8d50*/  @!P0 SYNCS.PHASECHK.TRANS64 P0, [R0+URZ+0x78], R3 ;  /* 0x00007803000085a7 */ /* 0x000e64000800007f */
[----:B-1----:R-:W-:Y:S05]  /*8d60*/  @P0 BRA `(.L_x_14) ;  /* 0x0000000c00f00947 */ /* 0x002fea0003800000 */
[----:B------:R-:W-:Y:S05]  /*8d70*/  BRA `(.L_x_217) ;  /* 0xfffffffc00ec7947 */ /* 0x000fea000383ffff */
.L_x_148:
[----:B------:R-:W-:Y:S01]  /*8d80*/  LOP3.LUT P0, RZ, R8, 0xff, RZ, 0xc0, !PT ;  /* 0x000000ff08ff7812 */ /* 0x000fe2000780c0ff */
[----:B------:R-:W-:Y:S01]  /*8d90*/  IMAD.MOV.U32 R10, RZ, RZ, 0x1 ;  /* 0x00000001ff0a7424 */ /* 0x000fe200078e00ff */
[----:B------:R-:W-:-:S11]  /*8da0*/  MOV R9, RZ ;  /* 0x000000ff00097202 */ /* 0x000fd60000000f00 */
[----:B------:R-:W-:Y:S05]  /*8db0*/  @!P0 BRA `(.L_x_218) ;  /* 0x0000000c00288947 */ /* 0x000fea0003800000 */
[----:B------:R-:W2:Y:S01]  /*8dc0*/  LDC R0, c[0x0][0x28c] ;  /* 0x0000a300ff007b82 */ /* 0x000ea20000000800 */
[----:B------:R-:W-:Y:S01]  /*8dd0*/  ULDC UR7, c[0x0][0x900] ;  /* 0x0002400000077ab9 */ /* 0x000fe20000000800 */
[----:B------:R-:W-:Y:S01]  /*8de0*/  UMOV UR8, 0xffffffff ;  /* 0xffffffff00087882 */ /* 0x000fe20000000000 */
[----:B------:R-:W-:Y:S01]  /*8df0*/  BSSY B0, `(.L_x_218) ;  /* 0x00000c6000007945 */ /* 0x000fe20003800000 */
[----:B-1----:R-:W-:Y:S01]  /*8e00*/  USHF.L.U32 UR4, UR37, 0x6, URZ ;  /* 0x0000000625047899 */ /* 0x002fe2000800063f */
[----:B------:R-:W-:Y:S01]  /*8e10*/  LOP3.LUT R11, R22, 0x2, RZ, 0xfc, !PT ;  /* 0x00000002160b7812 */ /* 0x000fe200078efcff */
[----:B------:R-:W-:Y:S01]  /*8e20*/  USHF.L.U32 UR5, UR37, 0xc, URZ ;  /* 0x0000000c25057899 */ /* 0x000fe2000800063f */
[----:B------:R-:W-:Y:S01]  /*8e30*/  IMAD.MOV.U32 R10, RZ, RZ, 0x1 ;  /* 0x00000001ff0a7424 */ /* 0x000fe200078e00ff */
[----:B------:R-:W-:Y:S01]  /*8e40*/  USHF.L.U32 UR8, UR8, UR7, URZ ;  /* 0x0000000708087299 */ /* 0x000fe2000800063f */
[----:B------:R-:W-:Y:S01]  /*8e50*/  IMAD.MOV.U32 R9, RZ, RZ, RZ ;  /* 0x000000ffff097224 */ /* 0x000fe200078e00ff */
[----:B------:R-:W-:Y:S01]  /*8e60*/  ULDC UR6, c[0x0][0x8a8] ;  /* 0x00022a0000067ab9 */ /* 0x000fe20000000800 */
[----:B------:R-:W-:Y:S01]  /*8e70*/  UMOV UR9, 0x1 ;  /* 0x0000000100097882 */ /* 0x000fe20000000000 */
[----:B------:R-:W-:-:S02]  /*8e80*/  ULOP3.LUT UR4, UR4, 0x40, URZ, 0xc0, !UPT ;  /* 0x0000004004047892 */ /* 0x000fc4000f8ec03f */
[----:B------:R-:W-:Y:S02]  /*8e90*/  ULOP3.LUT UR5, UR5, 0x1000, URZ, 0xc0, !UPT ;  /* 0x0000100005057892 */ /* 0x000fe4000f8ec03f */
[----:B------:R-:W-:Y:S02]  /*8ea0*/  UIADD3 UR17, UR6, -0x1, URZ ;  /* 0xffffffff06117890 */ /* 0x000fe4000fffe03f */
[----:B------:R-:W-:Y:S02]  /*8eb0*/  USHF.L.U32 UR19, UR9, UR7, URZ ;  /* 0x0000000709137299 */ /* 0x000fe4000800063f */
[----:B------:R-:W-:Y:S01]  /*8ec0*/  ULOP3.LUT UR18, URZ, UR8, URZ, 0x33, !UPT ;  /* 0x000000083f127292 */ /* 0x000fe2000f8e333f */
[----:B------:R-:W-:Y:S01]  /*8ed0*/  ULDC.64 UR22, c[0x0][0x198] ;  /* 0x0000660000167ab9 */ /* 0x000fe20000000a00 */
[----:B--2---:R-:W-:-:S05]  /*8ee0*/  VIADD R0, R0, 0x3f ;  /* 0x0000003f00007836 */ /* 0x004fca0000000000 */
[----:B------:R-:W-:-:S04]  /*8ef0*/  SHF.R.S32.HI R3, RZ, 0x1f, R0 ;  /* 0x0000001fff037819 */ /* 0x000fc80000011400 */
[----:B------:R-:W-:Y:S01]  /*8f00*/  LEA.HI R3, R3, R0, RZ, 0x6 ;  /* 0x0000000003037211 */ /* 0x000fe200078f30ff */
[----:B------:R-:W-:-:S03]  /*8f10*/  IMAD.MOV.U32 R0, RZ, RZ, 0x1 ;  /* 0x00000001ff007424 */ /* 0x000fc600078e00ff */
[--C-:B------:R-:W-:Y:S02]  /*8f20*/  SHF.R.S32.HI R8, RZ, 0x6, R3.reuse ;  /* 0x00000006ff087819 */ /* 0x100fe40000011403 */
[----:B------:R-:W-:-:S03]  /*8f30*/  PRMT R3, R0, 0x7610, R3 ;  /* 0x0000761000037816 */ /* 0x000fc60000000003 */
[----:B------:R-:W-:-:S07]  /*8f40*/  VIADD R0, R8, 0x1 ;  /* 0x0000000108007836 */ /* 0x000fce0000000000 */
.L_x_229:
[----:B------:R-:W-:-:S03]  /*8f50*/  UMOV UR6, 0xffffffff ;  /* 0xffffffff00067882 */ /* 0x000fc60000000000 */
[----:B------:R-:W-:Y:S05]  /*8f60*/  BRA.DIV UR6, `(.L_x_219) ;  /* 0x00000016065c7947 */ /* 0x000fea000b800000 */
[----:B------:R-:W-:-:S13]  /*8f70*/  ELECT P6, URZ, PT ;  /* 0x00000000003f782f */ /* 0x000fda00038c0000 */
.L_x_257:
[----:B------:R-:W1:Y:S01]  /*8f80*/  LDC R4, c[0x0][0x28c] ;  /* 0x0000a300ff047b82 */ /* 0x000e620000000800 */
[----:B------:R-:W-:Y:S01]  /*8f90*/  BSSY B1, `(.L_x_220) ;  /* 0x0000038000017945 */ /* 0x000fe20003800000 */
[----:B-1----:R-:W-:-:S13]  /*8fa0*/  ISETP.LT.OR P6, PT, R4, 0x1, !P6 ;  /* 0x000000010400780c */ /* 0x002fda00077c1670 */
[----:B------:R-:W-:Y:S05]  /*8fb0*/  @P6 BRA `(.L_x_221) ;  /* 0x0000000000d46947 */ /* 0x000fea0003800000 */
[----:B------:R-:W-:Y:S01]  /*8fc0*/  LEA R15, R13, UR4, 0x7 ;  /* 0x000000040d0f7c11 */ /* 0x000fe2000f8e38ff */
[----:B------:R-:W-:Y:S01]  /*8fd0*/  IMAD.SHL.U32 R20, R20, 0x100, RZ ;  /* 0x0000010014147824 */ /* 0x000fe200078e00ff */
[----:B------:R-:W-:Y:S01]  /*8fe0*/  MOV R6, R9 ;  /* 0x0000000900067202 */ /* 0x000fe20000000f00 */
[----:B------:R-:W-:Y:S02]  /*8ff0*/  IMAD.MOV.U32 R21, RZ, RZ, RZ ;  /* 0x000000ffff157224 */ /* 0x000fe400078e00ff */
[----:B------:R-:W-:Y:S02]  /*9000*/  IMAD.MOV.U32 R4, RZ, RZ, R0 ;  /* 0x000000ffff047224 */ /* 0x000fe400078e0000 */
[----:B------:R-:W-:-:S07]  /*9010*/  IMAD.MOV.U32 R5, RZ, RZ, R10 ;  /* 0x000000ffff057224 */ /* 0x000fce00078e000a */
.L_x_224:
[----:B------:R-:W1:Y:S01]  /*9020*/  S2R R14, SR_CgaCtaId ;  /* 0x00000000000e7919 */ /* 0x000e620000008800 */
[----:B------:R-:W-:Y:S02]  /*9030*/  MOV R7, 0x400 ;  /* 0x0000040000077802 */ /* 0x000fe40000000f00 */
[----:B------:R-:W-:-:S13]  /*9040*/  LOP3.LUT P1, RZ, R18, 0x7f, RZ, 0xc0, !PT ;  /* 0x0000007f12ff7812 */ /* 0x000fda000782c0ff */
[----:B------:R-:W2:Y:S01]  /*9050*/  @!P1 LDC R13, c[0x0][0x500] ;  /* 0x00014000ff0d9b82 */ /* 0x000ea20000000800 */
[----:B-1----:R-:W-:Y:S02]  /*9060*/  LEA R19, R14, R7, 0x18 ;  /* 0x000000070e137211 */ /* 0x002fe400078ec0ff */
[----:B------:R-:W-:-:S03]  /*9070*/  SHF.L.U32 R7, R5, 0x1f, RZ ;  /* 0x0000001f05077819 */ /* 0x000fc600000006ff */
[----:B------:R-:W-:-:S04]  /*9080*/  IMAD R14, R6, 0x8, R19 ;  /* 0x00000008060e7824 */ /* 0x000fc800078e0213 */
[----:B------:R-:W1:Y:S02]  /*9090*/  SYNCS.PHASECHK.TRANS64.TRYWAIT P0, [R14+URZ+0x20], R7 ;  /* 0x000020070e0075a7 */ /* 0x000e64000800017f */
[----:B-12---:R-:W-:Y:S05]  /*90a0*/  @!P0 BRA `(.L_x_222) ;  /* 0x00000014002c8947 */ /* 0x006fea0003800000 */
.L_x_258:
[----:B-1----:R-:W-:Y:S01]  /*90b0*/  PRMT R7, R11, 0x9910, RZ ;  /* 0x000099100b077816 */ /* 0x002fe200000000ff */
[----:B------:R1:W-:Y:S03]  /*90c0*/  @!P1 SYNCS.ARRIVE.TRANS64 RZ, [R14+URZ], R13 ;  /* 0x0000000d0eff99a7 */ /* 0x0003e6000800003f */
[----:B------:R-:W-:-:S13]  /*90d0*/  ISETP.NE.AND P0, PT, R7, 0x2, PT ;  /* 0x000000020700780c */ /* 0x000fda0003f05270 */
[----:B-1----:R-:W-:Y:S05]  /*90e0*/  @P0 BRA `(.L_x_223) ;  /* 0x0000000000040947 */ /* 0x002fea0003800000 */
[----:B------:R-:W-:Y:S01]  /*90f0*/  BPT.TRAP 0x1 ;  /* 0x000000040000795c */ /* 0x000fe20000300000 */
.L_x_223:
[C---:B------:R-:W-:Y:S01]  /*9100*/  LEA R7, R6.reuse, UR5, 0xd ;  /* 0x0000000506077c11 */ /* 0x040fe2000f8e68ff */
[--C-:B------:R-:W-:Y:S01]  /*9110*/  IMAD R13, R6, 0x8000, R19.reuse ;  /* 0x00008000060d7824 */ /* 0x100fe200078e0213 */
[----:B------:R-:W-:Y:S01]  /*9120*/  R2UR UR9, R14 ;  /* 0x000000000e0972ca */ /* 0x000fe200000e0000 */
[----:B------:R-:W-:Y:S01]  /*9130*/  VIADD R4, R4, 0xffffffff ;  /* 0xffffffff04047836 */ /* 0x000fe20000000000 */
[----:B------:R-:W-:Y:S01]  /*9140*/  UIADD3 UR6, UP0, UR22, 0xf0, URZ ;  /* 0x000000f016067890 */ /* 0x000fe2000ff1e03f */
[----:B------:R-:W-:Y:S01]  /*9150*/  IMAD R7, R7, 0x2, R19 ;  /* 0x0000000207077824 */ /* 0x000fe200078e0213 */
[----:B------:R-:W-:Y:S01]  /*9160*/  R2UR UR7, R13 ;  /* 0x000000000d0772ca */ /* 0x000fe200000e0000 */
[----:B------:R-:W-:Y:S01]  /*9170*/  UIADD3 UR24, UP1, UR22, 0x1f0, URZ ;  /* 0x000001f016187890 */ /* 0x000fe2000ff3e03f */
[----:B------:R-:W-:Y:S01]  /*9180*/  R2UR UR11, R20 ;  /* 0x00000000140b72ca */ /* 0x000fe200000e0000 */
[----:B------:R-:W-:Y:S01]  /*9190*/  VIADD R6, R6, 0x1 ;  /* 0x0000000106067836 */ /* 0x000fe20000000000 */
[----:B------:R-:W-:Y:S01]  /*91a0*/  R2UR UR8, R7 ;  /* 0x00000000070872ca */ /* 0x000fe200000e0000 */
[----:B------:R-:W-:Y:S01]  /*91b0*/  UIADD3.X UR25, URZ, UR23, URZ, UP1, !UPT ;  /* 0x000000173f197290 */ /* 0x000fe20008ffe43f */
[----:B------:R-:W-:Y:S01]  /*91c0*/  R2UR UR10, R21 ;  /* 0x00000000150a72ca */ /* 0x000fe200000e0000 */
[----:B------:R-:W-:Y:S01]  /*91d0*/  UMOV UR14, 0x0 ;  /* 0x00000000000e7882 */ /* 0x000fe20000000000 */
[----:B------:R-:W-:Y:S01]  /*91e0*/  R2UR UR12, R12 ;  /* 0x000000000c0c72ca */ /* 0x000fe200000e0000 */
[----:B------:R-:W-:Y:S01]  /*91f0*/  UMOV UR15, 0x10000000 ;  /* 0x10000000000f7882 */ /* 0x000fe20000000000 */
[----:B------:R-:W-:Y:S01]  /*9200*/  R2UR UR20, R15 ;  /* 0x000000000f1472ca */ /* 0x000fe200000e0000 */
[----:B------:R-:W-:Y:S01]  /*9210*/  UMOV UR21, 0x30000 ;  /* 0x0003000000157882 */ /* 0x000fe20000000000 */
[----:B------:R-:W-:Y:S01]  /*9220*/  ISETP.GT.AND P1, PT, R4, 0x1, PT ;  /* 0x000000010400780c */ /* 0x000fe20003f24270 */
[----:B------:R-:W-:Y:S01]  /*9230*/  UIADD3 UR13, UR7, 0x8400, URZ ;  /* 0x00008400070d7890 */ /* 0x000fe2000fffe03f */
[----:B------:R-:W-:Y:S01]  /*9240*/  ISETP.NE.AND P0, PT, R6, 0x4, PT ;  /* 0x000000040600780c */ /* 0x000fe20003f05270 */
[----:B------:R-:W-:Y:S01]  /*9250*/  UIADD3.X UR7, URZ, UR23, URZ, UP0, !UPT ;  /* 0x000000173f077290 */ /* 0x000fe200087fe43f */
[----:B------:R-:W-:Y:S01]  /*9260*/  VIADD R21, R21, 0x40 ;  /* 0x0000004015157836 */ /* 0x000fe20000000000 */
[----:B------:R-:W-:Y:S01]  /*9270*/  UIADD3 UR16, UR8, 0x28400, URZ ;  /* 0x0002840008107890 */ /* 0x000fe2000fffe03f */
[----:B------:R-:W-:-:S02]  /*9280*/  SEL R14, RZ, 0x1, P0 ;  /* 0x00000001ff0e7807 */ /* 0x000fc40000000000 */
[----:B------:R-:W-:Y:S01]  /*9290*/  UMOV UR8, UR13 ;  /* 0x0000000d00087c82 */ /* 0x000fe20008000000 */
[----:B------:R-:W-:Y:S02]  /*92a0*/  SEL R6, R6, RZ, P0 ;  /* 0x000000ff06067207 */ /* 0x000fe40000000000 */
[----:B------:R-:W-:Y:S01]  /*92b0*/  LOP3.LUT R5, R5, R14, RZ, 0x3c, !PT ;  /* 0x0000000e05057212 */ /* 0x000fe200078e3cff */
[----:B------:R1:W-:Y:S02]  /*92c0*/  UTMALDG.3D [UR8], [UR6], desc[UR14] ;  /* 0x00000e08060075b4 */ /* 0x0003e40008011000 */
[----:B-1----:R-:W-:Y:S01]  /*92d0*/  UMOV UR8, UR16 ;  /* 0x0000001000087c82 */ /* 0x002fe20008000000 */
[----:B------:R-:W-:Y:S02]  /*92e0*/  UMOV UR11, UR20 ;  /* 0x00000014000b7c82 */ /* 0x000fe40008000000 */
[----:B------:R1:W-:Y:S02]  /*92f0*/  UTMALDG.3D.MULTICAST [UR8], [UR24], UR21, desc[UR14] ;  /* 0x00000e08180073b4 */ /* 0x0003e40008011815 */
[----:B-1----:R-:W-:Y:S05]  /*9300*/  @P1 BRA `(.L_x_224) ;  /* 0xfffffffc00441947 */ /* 0x002fea000383ffff */
.L_x_221:
[----:B------:R-:W-:Y:S05]  /*9310*/  BSYNC B1 ;  /* 0x0000000000017941 */ /* 0x000fea0003800000 */
.L_x_220:
[----:B------:R-:W-:Y:S01]  /*9320*/  LOP3.LUT P1, RZ, R3, 0xff, RZ, 0xc0, !PT ;  /* 0x000000ff03ff7812 */ /* 0x000fe2000782c0ff */
[----:B------:R-:W-:Y:S01]  /*9330*/  IMAD.IADD R9, R8, 0x1, R9 ;  /* 0x0000000108097824 */ /* 0x000fe200078e0209 */
[----:B------:R-:W-:Y:S01]  /*9340*/  IADD3 R16, P2, R16, UR40, RZ ;  /* 0x0000002810107c10 */ /* 0x000fe2000ff5e0ff */
[----:B------:R-:W-:Y:S01]  /*9350*/  ULDC.64 UR6, c[0x0][0x8f8] ;  /* 0x00023e0000067ab9 */ /* 0x000fe20000000a00 */
[----:B------:R-:W-:Y:S01]  /*9360*/  BSSY B1, `(.L_x_225) ;  /* 0x000006c000017945 */ /* 0x000fe20003800000 */
[----:B------:R-:W-:Y:S01]  /*9370*/  IMAD.MOV.U32 R20, RZ, RZ, -0x1 ;  /* 0xffffffffff147424 */ /* 0x000fe200078e00ff */
[----:B------:R-:W-:Y:S01]  /*9380*/  SHF.R.U32.HI R3, RZ, 0x2, R9 ;  /* 0x00000002ff037819 */ /* 0x000fe20000011609 */
[----:B------:R-:W-:Y:S01]  /*9390*/  IMAD.MOV.U32 R13, RZ, RZ, -0x1 ;  /* 0xffffffffff0d7424 */ /* 0x000fe200078e00ff */
[----:B------:R-:W-:Y:S02]  /*93a0*/  ISETP.GT.U32.AND P0, PT, R9, 0x3, PT ;  /* 0x000000030900780c */ /* 0x000fe40003f04070 */
[----:B------:R-:W-:-:S02]  /*93b0*/  LOP3.LUT R3, R3, 0x1, RZ, 0xc0, !PT ;  /* 0x0000000103037812 */ /* 0x000fc400078ec0ff */
[----:B------:R-:W-:Y:S01]  /*93c0*/  ISETP.LT.U32.AND P0, PT, R8, 0x4, P0 ;  /* 0x000000040800780c */ /* 0x000fe20000701070 */
[----:B------:R-:W1:Y:S01]  /*93d0*/  @P1 S2R R5, SR_CgaCtaId ;  /* 0x0000000000051919 */ /* 0x000e620000008800 */
[----:B------:R-:W-:Y:S02]  /*93e0*/  @P1 MOV R4, 0x400 ;  /* 0x0000040000041802 */ /* 0x000fe40000000f00 */
[----:B------:R-:W-:Y:S02]  /*93f0*/  IADD3.X R17, R17, UR38, RZ, P2, !PT ;  /* 0x0000002611117c10 */ /* 0x000fe400097fe4ff */
[----:B------:R-:W-:Y:S02]  /*9400*/  ISETP.GE.U32.AND P2, PT, R16, UR6, PT ;  /* 0x0000000610007c0c */ /* 0x000fe4000bf46070 */
[----:B------:R-:W-:Y:S02]  /*9410*/  MOV R12, 0xffffffff ;  /* 0xffffffff000c7802 */ /* 0x000fe40000000f00 */
[----:B------:R-:W-:-:S02]  /*9420*/  LOP3.LUT R9, R9, 0x3, RZ, 0xc0, !PT ;  /* 0x0000000309097812 */ /* 0x000fc400078ec0ff */
[----:B-1----:R-:W-:-:S04]  /*9430*/  @P1 LEA R4, R5, R4, 0x18 ;  /* 0x0000000405041211 */ /* 0x002fc800078ec0ff */
[----:B------:R1:W-:Y:S01]  /*9440*/  @P1 SYNCS.ARRIVE.TRANS64.A1T0 RZ, [R4+URZ+0x88], RZ ;  /* 0x000088ff04ff19a7 */ /* 0x0003e2000810003f */
[----:B------:R-:W-:Y:S02]  /*9450*/  ISETP.NE.U32.AND P1, PT, R3, 0x1, PT ;  /* 0x000000010300780c */ /* 0x000fe40003f25070 */
[----:B------:R-:W-:Y:S02]  /*9460*/  SEL R3, RZ, 0x1, !P0 ;  /* 0x00000001ff037807 */ /* 0x000fe40004000000 */
[----:B------:R-:W-:Y:S02]  /*9470*/  ISETP.GE.U32.AND.EX P0, PT, R17, UR7, PT, P2 ;  /* 0x0000000711007c0c */ /* 0x000fe4000bf06120 */
[----:B------:R-:W-:-:S04]  /*9480*/  ISETP.GT.U32.AND P1, PT, R8, 0x3, !P1 ;  /* 0x000000030800780c */ /* 0x000fc80004f24070 */
[----:B-1----:R-:W-:-:S04]  /*9490*/  SEL R4, RZ, 0x1, !P1 ;  /* 0x00000001ff047807 */ /* 0x002fc80004800000 */
[--C-:B------:R-:W-:Y:S02]  /*94a0*/  LOP3.LUT R10, R4, R10, R3.reuse, 0x96, !PT ;  /* 0x0000000a040a7212 */ /* 0x100fe400078e9603 */
[----:B------:R-:W-:Y:S02]  /*94b0*/  PRMT R4, RZ, 0x7610, R4 ;  /* 0x00007610ff047816 */ /* 0x000fe40000000004 */
[----:B------:R-:W-:Y:S01]  /*94c0*/  PRMT R3, RZ, 0x7610, R3 ;  /* 0x00007610ff037816 */ /* 0x000fe20000000003 */
[----:B------:R-:W-:Y:S06]  /*94d0*/  @P0 BRA `(.L_x_226) ;  /* 0x0000000400500947 */ /* 0x000fec0003800000 */
[----:B------:R-:W1:Y:S01]  /*94e0*/  S2R R13, SR_CTAID.X ;  /* 0x00000000000d7919 */ /* 0x000e620000002500 */
[----:B------:R-:W-:Y:S01]  /*94f0*/  ULDC.64 UR6, c[0x0][0x8d0] ;  /* 0x0002340000067ab9 */ /* 0x000fe20000000a00 */
[----:B------:R-:W2:Y:S01]  /*9500*/  LDC R20, c[0x0][0x144] ;  /* 0x00005100ff147b82 */ /* 0x000ea20000000800 */
[----:B------:R-:W-:Y:S01]  /*9510*/  ISETP.NE.U32.AND P0, PT, RZ, UR6, PT ;  /* 0x00000006ff007c0c */ /* 0x000fe2000bf05070 */
[----:B------:R-:W3:Y:S01]  /*9520*/  S2R R12, SR_CTAID.Y ;  /* 0x00000000000c7919 */ /* 0x000ee20000002600 */
[----:B------:R-:W-:Y:S01]  /*9530*/  ULDC UR8, c[0x0][0x150] ;  /* 0x0000540000087ab9 */ /* 0x000fe20000000800 */
[----:B------:R-:W-:Y:S01]  /*9540*/  ULDC UR9, c[0x0][0x8d8] ;  /* 0x0002360000097ab9 */ /* 0x000fe20000000800 */
[----:B------:R-:W-:Y:S01]  /*9550*/  ISETP.NE.AND.EX P0, PT, RZ, UR7, PT, P0 ;  /* 0x00000007ff007c0c */ /* 0x000fe2000bf05300 */
[----:B------:R-:W-:Y:S01]  /*9560*/  IMAD.MOV.U32 R4, RZ, RZ, R16 ;  /* 0x000000ffff047224 */ /* 0x000fe200078e0010 */
[----:B-1----:R-:W-:-:S05]  /*9570*/  I2FP.F32.U32 R5, R13 ;  /* 0x0000000d00057245 */ /* 0x002fca0000201000 */
[----:B------:R-:W-:Y:S01]  /*9580*/  FMUL R19, R5, UR8 ;  /* 0x0000000805137c20 */ /* 0x000fe20008400000 */
[----:B------:R-:W-:-:S05]  /*9590*/  IMAD.MOV.U32 R5, RZ, RZ, R17 ;  /* 0x000000ffff057224 */ /* 0x000fca00078e0011 */
[----:B---3--:R-:W-:Y:S05]  /*95a0*/  @!P0 BRA `(.L_x_227) ;  /* 0x0000000000288947 */ /* 0x008fea0003800000 */
[----:B------:R-:W-:Y:S02]  /*95b0*/  ULDC UR8, c[0x0][0x8dc] ;  /* 0x0002370000087ab9 */ /* 0x000fe40000000800 */
[----:B------:R-:W-:-:S05]  /*95c0*/  IADD3 R5, P0, R16, UR8, RZ ;  /* 0x0000000810057c10 */ /* 0x000fca000ff1e0ff */
[----:B------:R-:W-:-:S04]  /*95d0*/  IMAD.X R15, RZ, RZ, R17, P0 ;  /* 0x000000ffff0f7224 */ /* 0x000fc800000e0611 */
[----:B------:R-:W-:-:S04]  /*95e0*/  IMAD.WIDE.U32 R6, R15, UR6, RZ ;  /* 0x000000060f067c25 */ /* 0x000fc8000f8e00ff */
[----:B------:R-:W-:-:S04]  /*95f0*/  IMAD.WIDE.U32 R6, P0, R5, UR7, R6 ;  /* 0x0000000705067c25 */ /* 0x000fc8000f800006 */
[----:B------:R-:W-:-:S04]  /*9600*/  IMAD.WIDE.U32 R4, R5, UR6, RZ ;  /* 0x0000000605047c25 */ /* 0x000fc8000f8e00ff */
[----:B------:R-:W-:Y:S01]  /*9610*/  IMAD.MOV.U32 R4, RZ, RZ, R7 ;  /* 0x000000ffff047224 */ /* 0x000fe200078e0007 */
[----:B------:R-:W-:Y:S01]  /*9620*/  IADD3 RZ, P1, R5, R6, RZ ;  /* 0x0000000605ff7210 */ /* 0x000fe20007f3e0ff */
[----:B------:R-:W-:-:S04]  /*9630*/  IMAD.X R5, RZ, RZ, RZ, P0 ;  /* 0x000000ffff057224 */ /* 0x000fc800000e06ff */
[----:B------:R-:W-:-:S08]  /*9640*/  IMAD.WIDE.U32.X R4, R15, UR7, R4, P1 ;  /* 0x000000070f047c25 */ /* 0x000fd000088e0404 */
.L_x_227:
[--C-:B------:R-:W-:Y:S01]  /*9650*/  SHF.R.U64 R14, R4, UR9, R5.reuse ;  /* 0x00000009040e7c19 */ /* 0x100fe20008001205 */
[----:B------:R-:W1:Y:S01]  /*9660*/  F2I.U32.TRUNC.NTZ R19, R19 ;  /* 0x0000001300137305 */ /* 0x000e62000020f000 */
[----:B------:R-:W-:Y:S01]  /*9670*/  SHF.R.U32.HI R4, RZ, UR9, R5 ;  /* 0x00000009ff047c19 */ /* 0x000fe20008011605 */
[----:B------:R-:W-:Y:S01]  /*9680*/  ULDC.64 UR6, c[0x0][0x8c8] ;  /* 0x0002320000067ab9 */ /* 0x000fe20000000a00 */
[----:B------:R-:W-:Y:S01]  /*9690*/  IADD3 R7, P0, RZ, -R14, RZ ;  /* 0x8000000eff077210 */ /* 0x000fe20007f1e0ff */
[----:B------:R-:W-:Y:S01]  /*96a0*/  ULDC.64 UR8, c[0x0][0x8e8] ;  /* 0x00023a0000087ab9 */ /* 0x000fe20000000a00 */
[----:B------:R-:W3:Y:S03]  /*96b0*/  LDC R21, c[0x0][0x148] ;  /* 0x00005200ff157b82 */ /* 0x000ee60000000800 */
[----:B------:R-:W-:Y:S01]  /*96c0*/  IMAD.X R4, RZ, RZ, ~R4, P0 ;  /* 0x000000ffff047224 */ /* 0x000fe200000e0e04 */
[----:B------:R-:W-:-:S03]  /*96d0*/  ISETP.NE.U32.AND P0, PT, RZ, UR8, PT ;  /* 0x00000008ff007c0c */ /* 0x000fc6000bf05070 */
[----:B------:R-:W-:Y:S01]  /*96e0*/  IMAD R6, R4, UR6, RZ ;  /* 0x0000000604067c24 */ /* 0x000fe2000f8e02ff */
[----:B------:R-:W-:Y:S01]  /*96f0*/  ISETP.NE.AND.EX P0, PT, RZ, UR9, PT, P0 ;  /* 0x00000009ff007c0c */ /* 0x000fe2000bf05300 */
[----:B------:R-:W-:Y:S01]  /*9700*/  IMAD.WIDE.U32 R4, R7, UR6, R16 ;  /* 0x0000000607047c25 */ /* 0x000fe2000f8e0010 */
[----:B------:R-:W-:-:S03]  /*9710*/  ULDC UR6, c[0x0][0x8c0] ;  /* 0x0002300000067ab9 */ /* 0x000fc60000000800 */
[----:B------:R-:W-:Y:S01]  /*9720*/  IMAD R7, R7, UR7, R6 ;  /* 0x0000000707077c24 */ /* 0x000fe2000f8e0206 */
[----:B------:R-:W-:Y:S01]  /*9730*/  ULDC UR7, c[0x0][0x154] ;  /* 0x0000550000077ab9 */ /* 0x000fe20000000800 */
[----:B-1----:R-:W-:Y:S02]  /*9740*/  IMAD.MOV R6, RZ, RZ, -R19 ;  /* 0x000000ffff067224 */ /* 0x002fe400078e0a13 */
[----:B------:R-:W-:Y:S02]  /*9750*/  IMAD.IADD R5, R5, 0x1, R7 ;  /* 0x0000000105057824 */ /* 0x000fe400078e0207 */
[----:B--2---:R-:W-:Y:S01]  /*9760*/  IMAD R13, R20, R6, R13 ;  /* 0x00000006140d7224 */ /* 0x004fe200078e020d */
[----:B------:R-:W-:Y:S02]  /*9770*/  I2FP.F32.U32 R6, R12 ;  /* 0x0000000c00067245 */ /* 0x000fe40000201000 */
[--C-:B------:R-:W-:Y:S02]  /*9780*/  SHF.R.U64 R15, R4, UR6, R5.reuse ;  /* 0x00000006040f7c19 */ /* 0x100fe40008001205 */
[----:B------:R-:W-:Y:S01]  /*9790*/  SHF.R.U32.HI R4, RZ, UR6, R5 ;  /* 0x00000006ff047c19 */ /* 0x000fe20008011605 */
[----:B------:R-:W-:Y:S01]  /*97a0*/  FMUL R6, R6, UR7 ;  /* 0x0000000706067c20 */ /* 0x000fe20008400000 */
[----:B------:R-:W-:-:S02]  /*97b0*/  ULDC UR6, c[0x0][0x8b0] ;  /* 0x00022c0000067ab9 */ /* 0x000fc40000000800 */
[--C-:B------:R-:W-:Y:S01]  /*97c0*/  SHF.R.U64 R20, R15, UR6, R4.reuse ;  /* 0x000000060f147c19 */ /* 0x100fe20008001204 */
[----:B------:R1:W2:Y:S01]  /*97d0*/  F2I.U32.TRUNC.NTZ R24, R6 ;  /* 0x0000000600187305 */ /* 0x0002a2000020f000 */
[----:B------:R-:W-:Y:S01]  /*97e0*/  SHF.R.U32.HI R5, RZ, UR6, R4 ;  /* 0x00000006ff057c19 */ /* 0x000fe20008011604 */
[----:B------:R-:W-:-:S03]  /*97f0*/  ULDC UR6, c[0x0][0x900] ;  /* 0x0002400000067ab9 */ /* 0x000fc60000000800 */
[--C-:B------:R-:W-:Y:S02]  /*9800*/  SHF.R.U64 R19, R20, UR6, R5.reuse ;  /* 0x0000000614137c19 */ /* 0x100fe40008001205 */
[----:B------:R-:W-:-:S03]  /*9810*/  SHF.R.U32.HI R23, RZ, UR6, R5 ;  /* 0x00000006ff177c19 */ /* 0x000fc60008011605 */
[----:B------:R-:W-:Y:S01]  /*9820*/  IMAD.MOV.U32 R4, RZ, RZ, R19 ;  /* 0x000000ffff047224 */ /* 0x000fe200078e0013 */
[----:B------:R-:W-:Y:S01]  /*9830*/  MOV R5, R23 ;  /* 0x0000001700057202 */ /* 0x000fe20000000f00 */
[----:B-1----:R-:W-:Y:S06]  /*9840*/  @!P0 BRA `(.L_x_228) ;  /* 0x0000000000288947 */ /* 0x002fec0003800000 */
        /* <DEDUP_REMOVED lines=10> */
.L_x_228:
[----:B------:R-:W-:Y:S01]  /*98f0*/  ISETP.NE.AND P0, PT, R2, 0x1, PT ;  /* 0x000000010200780c */ /* 0x000fe20003f05270 */
[----:B------:R-:W-:Y:S01]  /*9900*/  ULDC UR6, c[0x0][0x8f0] ;  /* 0x00023c0000067ab9 */ /* 0x000fe20000000800 */
[----:B------:R-:W-:Y:S01]  /*9910*/  LOP3.LUT R20, R20, UR18, RZ, 0xc0, !PT ;  /* 0x0000001214147c12 */ /* 0x000fe2000f8ec0ff */
[----:B--2---:R-:W-:Y:S01]  /*9920*/  IMAD.MOV R24, RZ, RZ, -R24 ;  /* 0x000000ffff187224 */ /* 0x004fe200078e0a18 */
[----:B------:R-:W-:Y:S01]  /*9930*/  SHF.R.U64 R5, R4, UR6, R5 ;  /* 0x0000000604057c19 */ /* 0x000fe20008001205 */
[----:B------:R-:W-:Y:S01]  /*9940*/  ULDC UR6, c[0x0][0x8e0] ;  /* 0x0002380000067ab9 */ /* 0x000fe20000000800 */
[----:B------:R-:W-:Y:S01]  /*9950*/  LOP3.LUT R6, R15, UR17, RZ, 0xc0, !PT ;  /* 0x000000110f067c12 */ /* 0x000fe2000f8ec0ff */
[----:B------:R-:W-:Y:S02]  /*9960*/  ULDC UR7, c[0x0][0x8b8] ;  /* 0x00022e0000077ab9 */ /* 0x000fe40000000800 */
[----:B------:R-:W-:Y:S02]  /*9970*/  IMAD.MOV R4, RZ, RZ, -R5 ;  /* 0x000000ffff047224 */ /* 0x000fe400078e0a05 */
[----:B------:R-:W-:-:S02]  /*9980*/  IMAD R20, R5, UR19, R20 ;  /* 0x0000001305147c24 */ /* 0x000fc4000f8e0214 */
[----:B---3--:R-:W-:Y:S02]  /*9990*/  @P0 IMAD R13, R21, R24, R12 ;  /* 0x00000018150d0224 */ /* 0x008fe400078e020c */
[----:B------:R-:W-:Y:S01]  /*99a0*/  IMAD R19, R4, UR6, R19 ;  /* 0x0000000604137c24 */ /* 0x000fe2000f8e0213 */
[----:B------:R-:W-:Y:S01]  /*99b0*/  ULDC UR6, c[0x0][0x8a8] ;  /* 0x00022a0000067ab9 */ /* 0x000fe20000000800 */
[----:B------:R-:W-:Y:S02]  /*99c0*/  IMAD R20, R20, UR7, R13 ;  /* 0x0000000714147c24 */ /* 0x000fe4000f8e020d */
[----:B------:R-:W-:Y:S02]  /*99d0*/  IMAD R19, R19, UR6, R6 ;  /* 0x0000000613137c24 */ /* 0x000fe4000f8e0206 */
[----:B------:R-:W-:Y:S02]  /*99e0*/  IMAD.MOV.U32 R4, RZ, RZ, 0x1 ;  /* 0x00000001ff047424 */ /* 0x000fe400078e00ff */
[----:B------:R-:W-:Y:S01]  /*99f0*/  IMAD.MOV.U32 R12, RZ, RZ, R14 ;  /* 0x000000ffff0c7224 */ /* 0x000fe200078e000e */
[----:B------:R-:W-:-:S02]  /*9a00*/  SEL R13, R19, R20, !P0 ;  /* 0x00000014130d7207 */ /* 0x000fc40004000000 */
[----:B------:R-:W-:-:S07]  /*9a10*/  SEL R20, R20, R19, !P0 ;  /* 0x0000001314147207 */ /* 0x000fce0004000000 */
.L_x_226:
[----:B------:R-:W-:Y:S05]  /*9a20*/  BSYNC B1 ;  /* 0x0000000000017941 */ /* 0x000fea0003800000 */
.L_x_225:
[----:B------:R-:W-:-:S13]  /*9a30*/  LOP3.LUT P0, RZ, R4, 0xff, RZ, 0xc0, !PT ;  /* 0x000000ff04ff7812 */ /* 0x000fda000780c0ff */
[----:B------:R-:W-:Y:S05]  /*9a40*/  @P0 BRA `(.L_x_229) ;  /* 0xfffffff400400947 */ /* 0x000fea000383ffff */
[----:B------:R-:W-:Y:S05]  /*9a50*/  BSYNC B0 ;  /* 0x0000000000007941 */ /* 0x000fea0003800000 */
.L_x_218:
[----:B------:R-:W-:-:S03]  /*9a60*/  UMOV UR6, 0xffffffff ;  /* 0xffffffff00067882 */ /* 0x000fc60000000000 */
[----:B------:R-:W-:Y:S05]  /*9a70*/  BRA.DIV UR6, `(.L_x_230) ;  /* 0x0000000a06cc7947 */ /* 0x000fea000b800000 */
[----:B------:R-:W-:-:S13]  /*9a80*/  ELECT P6, URZ, PT ;  /* 0x00000000003f782f */ /* 0x000fda00038c0000 */
.L_x_261:
[----:B------:R-:W-:Y:S05]  /*9a90*/  @!P6 BRA `(.L_x_14) ;  /* 0x0000000000a4e947 */ /* 0x000fea0003800000 */
[----:B------:R-:W-:-:S04]  /*9aa0*/  LOP3.LUT R22, R22, 0x2, RZ, 0xfc, !PT ;  /* 0x0000000216167812 */ /* 0x000fc800078efcff */
[----:B------:R-:W-:-:S13]  /*9ab0*/  ISETP.NE.AND P0, PT, R22, 0x3, PT ;  /* 0x000000031600780c */ /* 0x000fda0003f05270 */
[----:B------:R-:W-:Y:S05]  /*9ac0*/  @!P0 BRA `(.L_x_231) ;  /* 0x0000000000048947 */ /* 0x000fea0003800000 */
[----:B-1----:R-:W-:Y:S01]  /*9ad0*/  BPT.TRAP 0x1 ;  /* 0x000000040000795c */ /* 0x002fe20000300000 */
.L_x_231:
[----:B------:R-:W2:Y:S01]  /*9ae0*/  S2R R3, SR_CgaCtaId ;  /* 0x0000000000037919 */ /* 0x000ea20000008800 */
[----:B------:R-:W-:Y:S02]  /*9af0*/  MOV R0, 0x400 ;  /* 0x0000040000007802 */ /* 0x000fe40000000f00 */
[----:B------:R-:W-:Y:S02]  /*9b00*/  SHF.L.U32 R2, R10, 0x1f, RZ ;  /* 0x0000001f0a027819 */ /* 0x000fe400000006ff */
[----:B--2---:R-:W-:-:S05]  /*9b10*/  LEA R0, R3, R0, 0x18 ;  /* 0x0000000003007211 */ /* 0x004fca00078ec0ff */
[----:B------:R-:W-:-:S04]  /*9b20*/  VIADD R0, R0, 0x20 ;  /* 0x0000002000007836 */ /* 0x000fc80000000000 */
[C---:B------:R-:W-:Y:S01]  /*9b30*/  IMAD R5, R9.reuse, 0x8, R0 ;  /* 0x0000000809057824 */ /* 0x040fe200078e0200 */
[----:B------:R-:W-:-:S03]  /*9b40*/  IADD3 R9, R9, 0x1, RZ ;  /* 0x0000000109097810 */ /* 0x000fc60007ffe0ff */
[----:B------:R-:W2:Y:S01]  /*9b50*/  SYNCS.PHASECHK.TRANS64.TRYWAIT P0, [R5+URZ], R2 ;  /* 0x00000002050075a7 */ /* 0x000ea2000800017f */
[----:B------:R-:W-:-:S04]  /*9b60*/  ISETP.NE.AND P1, PT, R9, 0x4, PT ;  /* 0x000000040900780c */ /* 0x000fc80003f25270 */
[----:B------:R-:W-:Y:S02]  /*9b70*/  SEL R3, RZ, 0x1, P1 ;  /* 0x00000001ff037807 */ /* 0x000fe40000800000 */
[----:B------:R-:W-:Y:S02]  /*9b80*/  SEL R9, R9, RZ, P1 ;  /* 0x000000ff09097207 */ /* 0x000fe40000800000 */
[----:B------:R-:W-:-:S03]  /*9b90*/  LOP3.LUT R10, R10, R3, RZ, 0x3c, !PT ;  /* 0x000000030a0a7212 */ /* 0x000fc600078e3cff */
[----:B------:R-:W-:Y:S01]  /*9ba0*/  IMAD R7, R9, 0x8, R0 ;  /* 0x0000000809077824 */ /* 0x000fe200078e0200 */
[----:B------:R-:W-:Y:S01]  /*9bb0*/  SHF.L.U32 R4, R10, 0x1f, RZ ;  /* 0x0000001f0a047819 */ /* 0x000fe200000006ff */
[----:B--2---:R-:W-:Y:S06]  /*9bc0*/  @!P0 BRA `(.L_x_232) ;  /* 0x0000000800988947 */ /* 0x004fec0003800000 */
.L_x_262:
[----:B------:R-:W3:Y:S01]  /*9bd0*/  SYNCS.PHASECHK.TRANS64.TRYWAIT P0, [R7+URZ], R4 ;  /* 0x00000004070075a7 */ /* 0x000ee2000800017f */
[----:B--2---:R-:W-:-:S05]  /*9be0*/  VIADD R2, R9, 0x1 ;  /* 0x0000000109027836 */ /* 0x004fca0000000000 */
[----:B------:R-:W-:-:S04]  /*9bf0*/  ISETP.NE.AND P1, PT, R2, 0x4, PT ;  /* 0x000000040200780c */ /* 0x000fc80003f25270 */
[----:B------:R-:W-:Y:S02]  /*9c00*/  SEL R3, RZ, 0x1, P1 ;  /* 0x00000001ff037807 */ /* 0x000fe40000800000 */
[----:B------:R-:W-:Y:S02]  /*9c10*/  SEL R9, R2, RZ, P1 ;  /* 0x000000ff02097207 */ /* 0x000fe40000800000 */
[----:B------:R-:W-:-:S03]  /*9c20*/  LOP3.LUT R11, R10, R3, RZ, 0x3c, !PT ;  /* 0x000000030a0b7212 */ /* 0x000fc600078e3cff */
[----:B------:R-:W-:Y:S01]  /*9c30*/  IMAD R6, R9, 0x8, R0 ;  /* 0x0000000809067824 */ /* 0x000fe200078e0200 */
[----:B------:R-:W-:Y:S01]  /*9c40*/  SHF.L.U32 R5, R11, 0x1f, RZ ;  /* 0x0000001f0b057819 */ /* 0x000fe200000006ff */
[----:B---3--:R-:W-:Y:S06]  /*9c50*/  @!P0 BRA `(.L_x_233) ;  /* 0x0000000800888947 */ /* 0x008fec0003800000 */
.L_x_263:
[----:B------:R-:W3:Y:S01]  /*9c60*/  SYNCS.PHASECHK.TRANS64.TRYWAIT P0, [R6+URZ], R5 ;  /* 0x00000005060075a7 */ /* 0x000ee2000800017f */
[----:B------:R-:W-:-:S05]  /*9c70*/  VIADD R2, R9, 0x1 ;  /* 0x0000000109027836 */ /* 0x000fca0000000000 */
[----:B------:R-:W-:-:S04]  /*9c80*/  ISETP.NE.AND P1, PT, R2, 0x4, PT ;  /* 0x000000040200780c */ /* 0x000fc80003f25270 */
[----:B--2---:R-:W-:Y:S02]  /*9c90*/  SEL R4, RZ, 0x1, P1 ;  /* 0x00000001ff047807 */ /* 0x004fe40000800000 */
[----:B------:R-:W-:Y:S02]  /*9ca0*/  SEL R3, R2, RZ, P1 ;  /* 0x000000ff02037207 */ /* 0x000fe40000800000 */
[----:B------:R-:W-:Y:S01]  /*9cb0*/  LOP3.LUT R4, R11, R4, RZ, 0x3c, !PT ;  /* 0x000000040b047212 */ /* 0x000fe200078e3cff */
[----:B---3--:R-:W-:Y:S06]  /*9cc0*/  @!P0 BRA `(.L_x_234) ;  /* 0x0000000800808947 */ /* 0x008fec0003800000 */
.L_x_264:
[----:B------:R-:W-:Y:S01]  /*9cd0*/  IMAD R3, R3, 0x8, R0 ;  /* 0x0000000803037824 */ /* 0x000fe200078e0200 */
[----:B------:R-:W-:-:S07]  /*9ce0*/  SHF.L.U32 R0, R4, 0x1f, RZ ;  /* 0x0000001f04007819 */ /* 0x000fce00000006ff */
.L_x_235:
[----:B---3--:R3:W4:Y:S02]  /*9cf0*/  SYNCS.PHASECHK.TRANS64.TRYWAIT P0, [R3+URZ], R0 ;  /* 0x00000000030075a7 */ /* 0x008724000800017f */
[----:B----4-:R-:W-:Y:S05]  /*9d00*/  @!P0 NANOSLEEP.SYNCS 0x989680 ;  /* 0x009896800000895d */ /* 0x010fea0003900000 */
[----:B------:R-:W4:Y:S02]  /*9d10*/  @!P0 SYNCS.PHASECHK.TRANS64 P0, [R3+URZ], R0 ;  /* 0x00000000030085a7 */ /* 0x000f24000800007f */
[----:B----4-:R-:W-:Y:S05]  /*9d20*/  @!P0 BRA `(.L_x_235) ;  /* 0xfffffffc00f08947 */ /* 0x010fea000383ffff */
.L_x_14:
[----:B-1----:R-:W-:Y:S05]  /*9d30*/  BSYNC B6 ;  /* 0x0000000000067941 */ /* 0x002fea0003800000 */
.L_x_12:
[----:B------:R-:W-:Y:S05]  /*9d40*/  EXIT ;  /* 0x000000000000794d */ /* 0x000fea0003800000 */
.L_x_27:
[----:B----4-:R4:W1:Y:S02]  /*9d50*/  SYNCS.PHASECHK.TRANS64.TRYWAIT P1, [R3+URZ], R0 ;  /* 0x00000000030075a7 */ /* 0x010864000802017f */
[----:B-1----:R-:W-:Y:S05]  /*9d60*/  @!P1 NANOSLEEP.SYNCS 0x989680 ;  /* 0x009896800000995d */ /* 0x002fea0003900000 */
[----:B------:R-:W1:Y:S02]  /*9d70*/  @!P1 SYNCS.PHASECHK.TRANS64 P1, [R3+URZ], R0 ;  /* 0x00000000030095a7 */ /* 0x000e64000802007f */
[----:B-1----:R-:W-:Y:S05]  /*9d80*/  @!P1 BRA `(.L_x_27) ;  /* 0xfffffffc00f09947 */ /* 0x002fea000383ffff */
[----:B------:R-:W-:Y:S05]  /*9d90*/  BRA `(.L_x_26) ;  /* 0xffffff7c00147947 */ /* 0x000fea000383ffff */
.L_x_32:
[----:B---3--:R-:W-:-:S04]  /*9da0*/  IMAD.U32 R5, RZ, RZ, UR7 ;  /* 0x00000007ff057e24 */ /* 0x008fc8000f8e00ff */
[----:B------:R3:W4:Y:S03]  /*9db0*/  SYNCS.PHASECHK.TRANS64.TRYWAIT P1, [R5+URZ], R4 ;  /* 0x00000004050075a7 */ /* 0x000726000802017f */
[----:B----4-:R-:W-:Y:S05]  /*9dc0*/  @!P1 NANOSLEEP.SYNCS 0x989680 ;  /* 0x009896800000995d */ /* 0x010fea0003900000 */
[----:B------:R-:W4:Y:S02]  /*9dd0*/  @!P1 SYNCS.PHASECHK.TRANS64 P1, [R5+URZ], R4 ;  /* 0x00000004050095a7 */ /* 0x000f24000802007f */
[----:B----4-:R-:W-:Y:S05]  /*9de0*/  @!P1 BRA `(.L_x_32) ;  /* 0xfffffffc00ec9947 */ /* 0x010fea000383ffff */
[----:B------:R-:W-:Y:S05]  /*9df0*/  BRA `(.L_x_31) ;  /* 0xffffff8000387947 */ /* 0x000fea000383ffff */
.L_x_53:
[----:B-1----:R-:W-:-:S04]  /*9e00*/  IMAD.U32 R4, RZ, RZ, UR52 ;  /* 0x00000034ff047e24 */ /* 0x002fc8000f8e00ff */
[----:B------:R1:W2:Y:S03]  /*9e10*/  SYNCS.PHASECHK.TRANS64.TRYWAIT P2, [R4+URZ+0x40], R3 ;  /* 0x00004003040075a7 */ /* 0x0002a6000804017f */
[----:B--2---:R-:W-:Y:S05]  /*9e20*/  @!P2 NANOSLEEP.SYNCS 0x989680 ;  /* 0x009896800000a95d */ /* 0x004fea0003900000 */
[----:B------:R-:W2:Y:S02]  /*9e30*/  @!P2 SYNCS.PHASECHK.TRANS64 P2, [R4+URZ+0x40], R3 ;  /* 0x000040030400a5a7 */ /* 0x000ea4000804007f */
[----:B--2---:R-:W-:Y:S05]  /*9e40*/  @!P2 BRA `(.L_x_53) ;  /* 0xfffffffc00eca947 */ /* 0x004fea000383ffff */
[----:B------:R-:W-:Y:S05]  /*9e50*/  BRA `(.L_x_236) ;  /* 0xffffff8c005c7947 */ /* 0x000fea000383ffff */
.L_x_64:
[----:B-1----:R1:W2:Y:S02]  /*9e60*/  SYNCS.PHASECHK.TRANS64.TRYWAIT P3, [R4+URZ+0x40], R5 ;  /* 0x00004005040075a7 */ /* 0x0022a4000806017f */
[----:B--2---:R-:W-:Y:S05]  /*9e70*/  @!P3 NANOSLEEP.SYNCS 0x989680 ;  /* 0x009896800000b95d */ /* 0x004fea0003900000 */
[----:B------:R-:W2:Y:S02]  /*9e80*/  @!P3 SYNCS.PHASECHK.TRANS64 P3, [R4+URZ+0x40], R5 ;  /* 0x000040050400b5a7 */ /* 0x000ea4000806007f */
[----:B--2---:R-:W-:Y:S05]  /*9e90*/  @!P3 BRA `(.L_x_64) ;  /* 0xfffffffc00f0b947 */ /* 0x004fea000383ffff */
[----:B------:R-:W-:Y:S05]  /*9ea0*/  BRA `(.L_x_237) ;  /* 0xffffff94007c7947 */ /* 0x000fea000383ffff */
.L_x_75:
[----:B-1----:R1:W2:Y:S02]  /*9eb0*/  SYNCS.PHASECHK.TRANS64.TRYWAIT P5, [R4+URZ+0x40], R5 ;  /* 0x00004005040075a7 */ /* 0x0022a400080a017f */
[----:B--2---:R-:W-:Y:S05]  /*9ec0*/  @!P5 NANOSLEEP.SYNCS 0x989680 ;  /* 0x009896800000d95d */ /* 0x004fea0003900000 */
[----:B------:R-:W2:Y:S02]  /*9ed0*/  @!P5 SYNCS.PHASECHK.TRANS64 P5, [R4+URZ+0x40], R5 ;  /* 0x000040050400d5a7 */ /* 0x000ea400080a007f */
[----:B--2---:R-:W-:Y:S05]  /*9ee0*/  @!P5 BRA `(.L_x_75) ;  /* 0xfffffffc00f0d947 */ /* 0x004fea000383ffff */
[----:B------:R-:W-:Y:S05]  /*9ef0*/  BRA `(.L_x_238) ;  /* 0xffffff9c00387947 */ /* 0x000fea000383ffff */
.L_x_86:
[----:B-1----:R1:W2:Y:S02]  /*9f00*/  SYNCS.PHASECHK.TRANS64.TRYWAIT P5, [R5+URZ+0x40], R4 ;  /* 0x00004004050075a7 */ /* 0x0022a400080a017f */
[----:B--2---:R-:W-:Y:S05]  /*9f10*/  @!P5 NANOSLEEP.SYNCS 0x989680 ;  /* 0x009896800000d95d */ /* 0x004fea0003900000 */
[----:B------:R-:W2:Y:S02]  /*9f20*/  @!P5 SYNCS.PHASECHK.TRANS64 P5, [R5+URZ+0x40], R4 ;  /* 0x000040040500d5a7 */ /* 0x000ea400080a007f */
[----:B--2---:R-:W-:Y:S05]  /*9f30*/  @!P5 BRA `(.L_x_86) ;  /* 0xfffffffc00f0d947 */ /* 0x004fea000383ffff */
[----:B------:R-:W-:Y:S05]  /*9f40*/  BRA `(.L_x_239) ;  /* 0xffffffa000f87947 */ /* 0x000fea000383ffff */
.L_x_97:
[----:B-1----:R1:W2:Y:S02]  /*9f50*/  SYNCS.PHASECHK.TRANS64.TRYWAIT P5, [R4+URZ+0x40], R5 ;  /* 0x00004005040075a7 */ /* 0x0022a400080a017f */
[----:B--2---:R-:W-:Y:S05]  /*9f60*/  @!P5 NANOSLEEP.SYNCS 0x989680 ;  /* 0x009896800000d95d */ /* 0x004fea0003900000 */
[----:B------:R-:W2:Y:S02]  /*9f70*/  @!P5 SYNCS.PHASECHK.TRANS64 P5, [R4+URZ+0x40], R5 ;  /* 0x000040050400d5a7 */ /* 0x000ea400080a007f */
[----:B--2---:R-:W-:Y:S05]  /*9f80*/  @!P5 BRA `(.L_x_97) ;  /* 0xfffffffc00f0d947 */ /* 0x004fea000383ffff */
[----:B------:R-:W-:Y:S05]  /*9f90*/  BRA `(.L_x_240) ;  /* 0xffffffa800b87947 */ /* 0x000fea000383ffff */
.L_x_108:
[----:B-1----:R1:W2:Y:S02]  /*9fa0*/  SYNCS.PHASECHK.TRANS64.TRYWAIT P5, [R4+URZ+0x40], R5 ;  /* 0x00004005040075a7 */ /* 0x0022a400080a017f */
[----:B--2---:R-:W-:Y:S05]  /*9fb0*/  @!P5 NANOSLEEP.SYNCS 0x989680 ;  /* 0x009896800000d95d */ /* 0x004fea0003900000 */
[----:B------:R-:W2:Y:S02]  /*9fc0*/  @!P5 SYNCS.PHASECHK.TRANS64 P5, [R4+URZ+0x40], R5 ;  /* 0x000040050400d5a7 */ /* 0x000ea400080a007f */
[----:B--2---:R-:W-:Y:S05]  /*9fd0*/  @!P5 BRA `(.L_x_108) ;  /* 0xfffffffc00f0d947 */ /* 0x004fea000383ffff */
[----:B------:R-:W-:Y:S05]  /*9fe0*/  BRA `(.L_x_241) ;  /* 0xffffffb000707947 */ /* 0x000fea000383ffff */
.L_x_119:
[----:B-1----:R1:W2:Y:S02]  /*9ff0*/  SYNCS.PHASECHK.TRANS64.TRYWAIT P5, [R4+URZ+0x40], R5 ;  /* 0x00004005040075a7 */ /* 0x0022a400080a017f */
[----:B--2---:R-:W-:Y:S05]  /*a000*/  @!P5 NANOSLEEP.SYNCS 0x989680 ;  /* 0x009896800000d95d */ /* 0x004fea0003900000 */
[----:B------:R-:W2:Y:S02]  /*a010*/  @!P5 SYNCS.PHASECHK.TRANS64 P5, [R4+URZ+0x40], R5 ;  /* 0x000040050400d5a7 */ /* 0x000ea400080a007f */
[----:B--2---:R-:W-:Y:S05]  /*a020*/  @!P5 BRA `(.L_x_119) ;  /* 0xfffffffc00f0d947 */ /* 0x004fea000383ffff */
[----:B------:R-:W-:Y:S05]  /*a030*/  BRA `(.L_x_242) ;  /* 0xffffffb800287947 */ /* 0x000fea000383ffff */
.L_x_130:
[----:B-1----:R1:W2:Y:S02]  /*a040*/  SYNCS.PHASECHK.TRANS64.TRYWAIT P3, [R4+URZ+0x40], R25 ;  /* 0x00004019040075a7 */ /* 0x0022a4000806017f */
[----:B--2---:R-:W-:Y:S05]  /*a050*/  @!P3 NANOSLEEP.SYNCS 0x989680 ;  /* 0x009896800000b95d */ /* 0x004fea0003900000 */
[----:B------:R-:W2:Y:S02]  /*a060*/  @!P3 SYNCS.PHASECHK.TRANS64 P3, [R4+URZ+0x40], R25 ;  /* 0x000040190400b5a7 */ /* 0x000ea4000806007f */
[----:B--2---:R-:W-:Y:S05]  /*a070*/  @!P3 BRA `(.L_x_130) ;  /* 0xfffffffc00f0b947 */ /* 0x004fea000383ffff */
[----:B------:R-:W-:Y:S05]  /*a080*/  BRA `(.L_x_243) ;  /* 0xffffffbc00d47947 */ /* 0x000fea000383ffff */
.L_x_150:
[----:B-1----:R-:W-:-:S04]  /*a090*/  IMAD.U32 R3, RZ, RZ, UR4 ;  /* 0x00000004ff037e24 */ /* 0x002fc8000f8e00ff */
[----:B------:R1:W2:Y:S03]  /*a0a0*/  SYNCS.PHASECHK.TRANS64.TRYWAIT P0, [R3+URZ+0x88], R0 ;  /* 0x00008800030075a7 */ /* 0x0002a6000800017f */
[----:B--2---:R-:W-:Y:S05]  /*a0b0*/  @!P0 NANOSLEEP.SYNCS 0x989680 ;  /* 0x009896800000895d */ /* 0x004fea0003900000 */
[----:B------:R-:W2:Y:S02]  /*a0c0*/  @!P0 SYNCS.PHASECHK.TRANS64 P0, [R3+URZ+0x88], R0 ;  /* 0x00008800030085a7 */ /* 0x000ea4000800007f */
[----:B--2---:R-:W-:Y:S05]  /*a0d0*/  @!P0 BRA `(.L_x_150) ;  /* 0xfffffffc00ec8947 */ /* 0x004fea000383ffff */
[----:B------:R-:W-:Y:S05]  /*a0e0*/  BRA `(.L_x_149) ;  /* 0xffffffd400347947 */ /* 0x000fea000383ffff */
.L_x_159:
[----:B-1----:R-:W-:-:S04]  /*a0f0*/  IMAD.U32 R5, RZ, RZ, UR13 ;  /* 0x0000000dff057e24 */ /* 0x002fc8000f8e00ff */
[----:B------:R1:W2:Y:S03]  /*a100*/  SYNCS.PHASECHK.TRANS64.TRYWAIT P1, [R5+URZ+0x60], R4 ;  /* 0x00006004050075a7 */ /* 0x0002a6000802017f */
[----:B--2---:R-:W-:Y:S05]  /*a110*/  @!P1 NANOSLEEP.SYNCS 0x989680 ;  /* 0x009896800000995d */ /* 0x004fea0003900000 */
[----:B------:R-:W2:Y:S02]  /*a120*/  @!P1 SYNCS.PHASECHK.TRANS64 P1, [R5+URZ+0x60], R4 ;  /* 0x00006004050095a7 */ /* 0x000ea4000802007f */
[----:B--2---:R-:W-:Y:S05]  /*a130*/  @!P1 BRA `(.L_x_159) ;  /* 0xfffffffc00ec9947 */ /* 0x004fea000383ffff */
[----:B------:R-:W-:Y:S05]  /*a140*/  BRA `(.L_x_244) ;  /* 0xffffffd8001c7947 */ /* 0x000fea000383ffff */
.L_x_165:
[----:B-12---:R-:W-:-:S04]  /*a150*/  MOV R5, UR13 ;  /* 0x0000000d00057c02 */ /* 0x006fc80008000f00 */
[----:B------:R1:W2:Y:S03]  /*a160*/  SYNCS.PHASECHK.TRANS64.TRYWAIT P1, [R5+URZ+0x68], R4 ;  /* 0x00006804050075a7 */ /* 0x0002a6000802017f */
[----:B--2---:R-:W-:Y:S05]  /*a170*/  @!P1 NANOSLEEP.SYNCS 0x989680 ;  /* 0x009896800000995d */ /* 0x004fea0003900000 */
[----:B------:R-:W2:Y:S02]  /*a180*/  @!P1 SYNCS.PHASECHK.TRANS64 P1, [R5+URZ+0x68], R4 ;  /* 0x00006804050095a7 */ /* 0x000ea4000802007f */
[----:B--2---:R-:W-:Y:S05]  /*a190*/  @!P1 BRA `(.L_x_165) ;  /* 0xfffffffc00ec9947 */ /* 0x004fea000383ffff */
[----:B------:R-:W-:Y:S05]  /*a1a0*/  BRA `(.L_x_245) ;  /* 0xffffffd800647947 */ /* 0x000fea000383ffff */
.L_x_171:
[----:B-123--:R-:W-:-:S04]  /*a1b0*/  IMAD.U32 R5, RZ, RZ, UR13 ;  /* 0x0000000dff057e24 */ /* 0x00efc8000f8e00ff */
[----:B------:R1:W2:Y:S03]  /*a1c0*/  SYNCS.PHASECHK.TRANS64.TRYWAIT P1, [R5+URZ+0x70], R4 ;  /* 0x00007004050075a7 */ /* 0x0002a6000802017f */
[----:B--2---:R-:W-:Y:S05]  /*a1d0*/  @!P1 NANOSLEEP.SYNCS 0x989680 ;  /* 0x009896800000995d */ /* 0x004fea0003900000 */
[----:B------:R-:W2:Y:S02]  /*a1e0*/  @!P1 SYNCS.PHASECHK.TRANS64 P1, [R5+URZ+0x70], R4 ;  /* 0x00007004050095a7 */ /* 0x000ea4000802007f */
[----:B--2---:R-:W-:Y:S05]  /*a1f0*/  @!P1 BRA `(.L_x_171) ;  /* 0xfffffffc00ec9947 */ /* 0x004fea000383ffff */
[----:B------:R-:W-:Y:S05]  /*a200*/  BRA `(.L_x_246) ;  /* 0xffffffd800b87947 */ /* 0x000fea000383ffff */
.L_x_177:
[----:B-1234-:R-:W-:-:S04]  /*a210*/  IMAD.U32 R5, RZ, RZ, UR13 ;  /* 0x0000000dff057e24 */ /* 0x01efc8000f8e00ff */
[----:B------:R1:W2:Y:S03]  /*a220*/  SYNCS.PHASECHK.TRANS64.TRYWAIT P1, [R5+URZ+0x78], R4 ;  /* 0x00007804050075a7 */ /* 0x0002a6000802017f */
[----:B--2---:R-:W-:Y:S05]  /*a230*/  @!P1 NANOSLEEP.SYNCS 0x989680 ;  /* 0x009896800000995d */ /* 0x004fea0003900000 */
[----:B------:R-:W2:Y:S02]  /*a240*/  @!P1 SYNCS.PHASECHK.TRANS64 P1, [R5+URZ+0x78], R4 ;  /* 0x00007804050095a7 */ /* 0x000ea4000802007f */
[----:B--2---:R-:W-:Y:S05]  /*a250*/  @!P1 BRA `(.L_x_177) ;  /* 0xfffffffc00ec9947 */ /* 0x004fea000383ffff */
[----:B------:R-:W-:Y:S05]  /*a260*/  BRA `(.L_x_247) ;  /* 0xffffffdc00047947 */ /* 0x000fea000383ffff */
.L_x_183:
[----:B-1234-:R-:W-:-:S04]  /*a270*/  IMAD.U32 R5, RZ, RZ, UR13 ;  /* 0x0000000dff057e24 */ /* 0x01efc8000f8e00ff */
[----:B------:R1:W2:Y:S03]  /*a280*/  SYNCS.PHASECHK.TRANS64.TRYWAIT P1, [R5+URZ+0x60], R4 ;  /* 0x00006004050075a7 */ /* 0x0002a6000802017f */
[----:B--2---:R-:W-:Y:S05]  /*a290*/  @!P1 NANOSLEEP.SYNCS 0x989680 ;  /* 0x009896800000995d */ /* 0x004fea0003900000 */
[----:B------:R-:W2:Y:S02]  /*a2a0*/  @!P1 SYNCS.PHASECHK.TRANS64 P1, [R5+URZ+0x60], R4 ;  /* 0x00006004050095a7 */ /* 0x000ea4000802007f */
[----:B--2---:R-:W-:Y:S05]  /*a2b0*/  @!P1 BRA `(.L_x_183) ;  /* 0xfffffffc00ec9947 */ /* 0x004fea000383ffff */
[----:B------:R-:W-:Y:S05]  /*a2c0*/  BRA `(.L_x_248) ;  /* 0xffffffdc00587947 */ /* 0x000fea000383ffff */
.L_x_189:
[----:B-1234-:R-:W-:-:S04]  /*a2d0*/  IMAD.U32 R5, RZ, RZ, UR13 ;  /* 0x0000000dff057e24 */ /* 0x01efc8000f8e00ff */
[----:B------:R1:W2:Y:S03]  /*a2e0*/  SYNCS.PHASECHK.TRANS64.TRYWAIT P1, [R5+URZ+0x68], R4 ;  /* 0x00006804050075a7 */ /* 0x0002a6000802017f */
[----:B--2---:R-:W-:Y:S05]  /*a2f0*/  @!P1 NANOSLEEP.SYNCS 0x989680 ;  /* 0x009896800000995d */ /* 0x004fea0003900000 */
[----:B------:R-:W2:Y:S02]  /*a300*/  @!P1 SYNCS.PHASECHK.TRANS64 P1, [R5+URZ+0x68], R4 ;  /* 0x00006804050095a7 */ /* 0x000ea4000802007f */
[----:B--2---:R-:W-:Y:S05]  /*a310*/  @!P1 BRA `(.L_x_189) ;  /* 0xfffffffc00ec9947 */ /* 0x004fea000383ffff */
[----:B------:R-:W-:Y:S05]  /*a320*/  BRA `(.L_x_249) ;  /* 0xffffffdc00987947 */ /* 0x000fea000383ffff */
.L_x_195:
[----:B-1234-:R-:W-:-:S04]  /*a330*/  IMAD.U32 R5, RZ, RZ, UR13 ;  /* 0x0000000dff057e24 */ /* 0x01efc8000f8e00ff */
[----:B------:R1:W2:Y:S03]  /*a340*/  SYNCS.PHASECHK.TRANS64.TRYWAIT P1, [R5+URZ+0x70], R4 ;  /* 0x00007004050075a7 */ /* 0x0002a6000802017f */
[----:B--2---:R-:W-:Y:S05]  /*a350*/  @!P1 NANOSLEEP.SYNCS 0x989680 ;  /* 0x009896800000995d */ /* 0x004fea0003900000 */
[----:B------:R-:W2:Y:S02]  /*a360*/  @!P1 SYNCS.PHASECHK.TRANS64 P1, [R5+URZ+0x70], R4 ;  /* 0x00007004050095a7 */ /* 0x000ea4000802007f */
[----:B--2---:R-:W-:Y:S05]  /*a370*/  @!P1 BRA `(.L_x_195) ;  /* 0xfffffffc00ec9947 */ /* 0x004fea000383ffff */
[----:B------:R-:W-:Y:S05]  /*a380*/  BRA `(.L_x_250) ;  /* 0xffffffdc00e07947 */ /* 0x000fea000383ffff */
.L_x_201:
[----:B-1234-:R-:W-:-:S04]  /*a390*/  IMAD.U32 R5, RZ, RZ, UR13 ;  /* 0x0000000dff057e24 */ /* 0x01efc8000f8e00ff */
[----:B------:R1:W2:Y:S03]  /*a3a0*/  SYNCS.PHASECHK.TRANS64.TRYWAIT P1, [R5+URZ+0x78], R4 ;  /* 0x00007804050075a7 */ /* 0x0002a6000802017f */
[----:B--2---:R-:W-:Y:S05]  /*a3b0*/  @!P1 NANOSLEEP.SYNCS 0x989680 ;  /* 0x009896800000995d */ /* 0x004fea0003900000 */
[----:B------:R-:W2:Y:S02]  /*a3c0*/  @!P1 SYNCS.PHASECHK.TRANS64 P1, [R5+URZ+0x78], R4 ;  /* 0x00007804050095a7 */ /* 0x000ea4000802007f */
[----:B--2---:R-:W-:Y:S05]  /*a3d0*/  @!P1 BRA `(.L_x_201) ;  /* 0xfffffffc00ec9947 */ /* 0x004fea000383ffff */
[----:B------:R-:W-:Y:S05]  /*a3e0*/  BRA `(.L_x_251) ;  /* 0xffffffe0001c7947 */ /* 0x000fea000383ffff */
.L_x_211:
[----:B------:R1:W1:Y:S02]  /*a3f0*/  SYNCS.PHASECHK.TRANS64.TRYWAIT P0, [R0+URZ+0x60], R3 ;  /* 0x00006003000075a7 */ /* 0x000264000800017f */
[----:B-1----:R-:W-:Y:S05]  /*a400*/  @!P0 NANOSLEEP.SYNCS 0x989680 ;  /* 0x009896800000895d */ /* 0x002fea0003900000 */
[----:B------:R-:W1:Y:S02]  /*a410*/  @!P0 SYNCS.PHASECHK.TRANS64 P0, [R0+URZ+0x60], R3 ;  /* 0x00006003000085a7 */ /* 0x000e64000800007f */
[----:B-1----:R-:W-:Y:S05]  /*a420*/  @!P0 BRA `(.L_x_211) ;  /* 0xfffffffc00f08947 */ /* 0x002fea000383ffff */
[----:B------:R-:W-:Y:S05]  /*a430*/  BRA `(.L_x_252) ;  /* 0xffffffe8000c7947 */ /* 0x000fea000383ffff */
.L_x_213:
[----:B------:R1:W1:Y:S02]  /*a440*/  SYNCS.PHASECHK.TRANS64.TRYWAIT P0, [R0+URZ+0x68], R3 ;  /* 0x00006803000075a7 */ /* 0x000264000800017f */
[----:B-1----:R-:W-:Y:S05]  /*a450*/  @!P0 NANOSLEEP.SYNCS 0x989680 ;  /* 0x009896800000895d */ /* 0x002fea0003900000 */
[----:B------:R-:W1:Y:S02]  /*a460*/  @!P0 SYNCS.PHASECHK.TRANS64 P0, [R0+URZ+0x68], R3 ;  /* 0x00006803000085a7 */ /* 0x000e64000800007f */
[----:B-1----:R-:W-:Y:S05]  /*a470*/  @!P0 BRA `(.L_x_213) ;  /* 0xfffffffc00f08947 */ /* 0x002fea000383ffff */
[----:B------:R-:W-:Y:S05]  /*a480*/  BRA `(.L_x_253) ;  /* 0xffffffe800087947 */ /* 0x000fea000383ffff */
.L_x_215:
[----:B------:R1:W1:Y:S02]  /*a490*/  SYNCS.PHASECHK.TRANS64.TRYWAIT P0, [R0+URZ+0x70], R3 ;  /* 0x00007003000075a7 */ /* 0x000264000800017f */
[----:B-1----:R-:W-:Y:S05]  /*a4a0*/  @!P0 NANOSLEEP.SYNCS 0x989680 ;  /* 0x009896800000895d */ /* 0x002fea0003900000 */
[----:B------:R-:W1:Y:S02]  /*a4b0*/  @!P0 SYNCS.PHASECHK.TRANS64 P0, [R0+URZ+0x70], R3 ;  /* 0x00007003000085a7 */ /* 0x000e64000800007f */
[----:B-1----:R-:W-:Y:S05]  /*a4c0*/  @!P0 BRA `(.L_x_215) ;  /* 0xfffffffc00f08947 */ /* 0x002fea000383ffff */
[----:B------:R-:W-:Y:S05]  /*a4d0*/  BRA `(.L_x_254) ;  /* 0xffffffe800047947 */ /* 0x000fea000383ffff */
.L_x_219:
[----:B------:R-:W-:Y:S01]  /*a4e0*/  BSSY B1, `(.L_x_255) ;  /* 0x0000006000017945 */ /* 0x000fe20003800000 */
[----:B------:R-:W-:-:S07]  /*a4f0*/  IMAD.MOV.U32 R15, RZ, RZ, -0x1 ;  /* 0xffffffffff0f7424 */ /* 0x000fce00078e00ff */
[----:B------:R-:W-:Y:S05]  /*a500*/  WARPSYNC.COLLECTIVE R15, `(.L_x_256) ;  /* 0x000000000f0c7348 */ /* 0x000fea0003c00000 */
[----:B------:R-:W-:Y:S02]  /*a510*/  ELECT P6, UR62, PT ;  /* 0x00000000003e782f */ /* 0x000fe400038c0000 */
[----:B------:R-:W-:Y:S01]  /*a520*/  MOV R14, UR62 ;  /* 0x0000003e000e7c02 */ /* 0x000fe20008000f00 */
[----:B------:R-:W-:Y:S10]  /*a530*/  ENDCOLLECTIVE ;  /* 0x000000000000791b */ /* 0x000ff40003800000 */
.L_x_256:
[----:B------:R-:W-:Y:S05]  /*a540*/  BSYNC B1 ;  /* 0x0000000000017941 */ /* 0x000fea0003800000 */
.L_x_255:
[----:B------:R-:W-:Y:S05]  /*a550*/  BRA `(.L_x_257) ;  /* 0xffffffe800887947 */ /* 0x000fea000383ffff */
.L_x_222:
[----:B-1----:R1:W2:Y:S02]  /*a560*/  SYNCS.PHASECHK.TRANS64.TRYWAIT P0, [R14+URZ+0x20], R7 ;  /* 0x000020070e0075a7 */ /* 0x0022a4000800017f */
[----:B--2---:R-:W-:Y:S05]  /*a570*/  @!P0 NANOSLEEP.SYNCS 0x989680 ;  /* 0x009896800000895d */ /* 0x004fea0003900000 */
[----:B------:R-:W2:Y:S02]  /*a580*/  @!P0 SYNCS.PHASECHK.TRANS64 P0, [R14+URZ+0x20], R7 ;  /* 0x000020070e0085a7 */ /* 0x000ea4000800007f */
[----:B--2---:R-:W-:Y:S05]  /*a590*/  @!P0 BRA `(.L_x_222) ;  /* 0xfffffffc00f08947 */ /* 0x004fea000383ffff */
[----:B------:R-:W-:Y:S05]  /*a5a0*/  BRA `(.L_x_258) ;  /* 0xffffffe800c07947 */ /* 0x000fea000383ffff */
.L_x_230:
[----:B------:R-:W-:Y:S01]  /*a5b0*/  BSSY B0, `(.L_x_259) ;  /* 0x0000006000007945 */ /* 0x000fe20003800000 */
[----:B------:R-:W-:-:S07]  /*a5c0*/  IMAD.MOV.U32 R15, RZ, RZ, -0x1 ;  /* 0xffffffffff0f7424 */ /* 0x000fce00078e00ff */
[----:B-1----:R-:W-:Y:S05]  /*a5d0*/  WARPSYNC.COLLECTIVE R15, `(.L_x_260) ;  /* 0x000000000f0c7348 */ /* 0x002fea0003c00000 */
[----:B------:R-:W-:Y:S02]  /*a5e0*/  ELECT P6, UR62, PT ;  /* 0x00000000003e782f */ /* 0x000fe400038c0000 */
[----:B------:R-:W-:Y:S01]  /*a5f0*/  MOV R14, UR62 ;  /* 0x0000003e000e7c02 */ /* 0x000fe20008000f00 */
[----:B-1----:R-:W-:Y:S10]  /*a600*/  ENDCOLLECTIVE ;  /* 0x000000000000791b */ /* 0x002ff40003800000 */
.L_x_260:
[----:B------:R-:W-:Y:S05]  /*a610*/  BSYNC B0 ;  /* 0x0000000000007941 */ /* 0x000fea0003800000 */
.L_x_259:
[----:B------:R-:W-:Y:S05]  /*a620*/  BRA `(.L_x_261) ;  /* 0xfffffff400187947 */ /* 0x000fea000383ffff */
.L_x_232:
[----:B--2---:R2:W3:Y:S02]  /*a630*/  SYNCS.PHASECHK.TRANS64.TRYWAIT P0, [R5+URZ], R2 ;  /* 0x00000002050075a7 */ /* 0x0044e4000800017f */
[----:B---3--:R-:W-:Y:S05]  /*a640*/  @!P0 NANOSLEEP.SYNCS 0x989680 ;  /* 0x009896800000895d */ /* 0x008fea0003900000 */
[----:B------:R-:W3:Y:S02]  /*a650*/  @!P0 SYNCS.PHASECHK.TRANS64 P0, [R5+URZ], R2 ;  /* 0x00000002050085a7 */ /* 0x000ee4000800007f */
[----:B---3--:R-:W-:Y:S05]  /*a660*/  @!P0 BRA `(.L_x_232) ;  /* 0xfffffffc00f08947 */ /* 0x008fea000383ffff */
[----:B------:R-:W-:Y:S05]  /*a670*/  BRA `(.L_x_262) ;  /* 0xfffffff400547947 */ /* 0x000fea000383ffff */
.L_x_233:
[----:B--2---:R2:W3:Y:S02]  /*a680*/  SYNCS.PHASECHK.TRANS64.TRYWAIT P0, [R7+URZ], R4 ;  /* 0x00000004070075a7 */ /* 0x0044e4000800017f */
[----:B---3--:R-:W-:Y:S05]  /*a690*/  @!P0 NANOSLEEP.SYNCS 0x989680 ;  /* 0x009896800000895d */ /* 0x008fea0003900000 */
[----:B------:R-:W3:Y:S02]  /*a6a0*/  @!P0 SYNCS.PHASECHK.TRANS64 P0, [R7+URZ], R4 ;  /* 0x00000004070085a7 */ /* 0x000ee4000800007f */
[----:B---3--:R-:W-:Y:S05]  /*a6b0*/  @!P0 BRA `(.L_x_233) ;  /* 0xfffffffc00f08947 */ /* 0x008fea000383ffff */
[----:B------:R-:W-:Y:S05]  /*a6c0*/  BRA `(.L_x_263) ;  /* 0xfffffff400647947 */ /* 0x000fea000383ffff */
.L_x_234:
[----:B--2---:R2:W3:Y:S02]  /*a6d0*/  SYNCS.PHASECHK.TRANS64.TRYWAIT P0, [R6+URZ], R5 ;  /* 0x00000005060075a7 */ /* 0x0044e4000800017f */
[----:B---3--:R-:W-:Y:S05]  /*a6e0*/  @!P0 NANOSLEEP.SYNCS 0x989680 ;  /* 0x009896800000895d */ /* 0x008fea0003900000 */
[----:B------:R-:W3:Y:S02]  /*a6f0*/  @!P0 SYNCS.PHASECHK.TRANS64 P0, [R6+URZ], R5 ;  /* 0x00000005060085a7 */ /* 0x000ee4000800007f */
[----:B---3--:R-:W-:Y:S05]  /*a700*/  @!P0 BRA `(.L_x_234) ;  /* 0xfffffffc00f08947 */ /* 0x008fea000383ffff */
[----:B------:R-:W-:Y:S05]  /*a710*/  BRA `(.L_x_264) ;  /* 0xfffffff4006c7947 */ /* 0x000fea000383ffff */
.L_x_265:
[----:B------:R-:W-:-:S00]  /*a720*/  BRA `(.L_x_265) ;  /* 0xfffffffc00fc7947 */ /* 0x000fc0000383ffff */
[----:B------:R-:W-:-:S00]  /*a730*/  NOP ;  /* 0x0000000000007918 */ /* 0x000fc00000000000 */
        /* <DEDUP_REMOVED lines=12> */
.L_x_266:


//--------------------- .nv.global.init           --------------------------
	.section	.nv.global.init,"aw",@progbits
.nv.global.init:
	.type		$str$22,@object
	.size		$str$22,($str$26 - $str$22)
$str$22:
        /*0000*/ 	.byte	0x6b, 0x5f, 0x74, 0x69, 0x6c, 0x65, 0x5f, 0x63, 0x6f, 0x75, 0x6e, 0x74, 0x20, 0x3e, 0x3d, 0x20
        /*0010*/ 	.byte	0x31, 0x00
	.type		$str$26,@object
	.size		$str$26,($str$27 - $str$26)
$str$26:
        /*0012*/ 	.byte	0x28, 0x61, 0x64, 0x64, 0x72, 0x65, 0x73, 0x73, 0x20, 0x26, 0x20, 0x6d, 0x61, 0x73, 0x6b, 0x29
        /*0022*/ 	.byte	0x20, 0x3d, 0x3d, 0x20, 0x30, 0x00
	.type		$str$27,@object
	.size		$str$27,($str$23 - $str$27)
$str$27:
        /*0028*/ 	.byte	0x2f, 0x74, 0x6d, 0x70, 0x2f, 0x63, 0x75, 0x74, 0x6c, 0x61, 0x73, 0x73, 0x5f, 0x73, 0x77, 0x65
        /*0038*/ 	.byte	0x65, 0x70, 0x5f, 0x73, 0x72, 0x63, 0x2f, 0x69, 0x6e, 0x63, 0x6c, 0x75, 0x64, 0x65, 0x2f, 0x63
        /*0048*/ 	.byte	0x75, 0x74, 0x65, 0x2f, 0x70, 0x6f, 0x69, 0x6e, 0x74, 0x65, 0x72, 0x5f, 0x66, 0x6c, 0x61, 0x67
        /*0058*/ 	.byte	0x67, 0x65, 0x64, 0x2e, 0x68, 0x70, 0x70, 0x00
	.type		$str$23,@object
	.size		$str$23,(__unnamed_2 - $str$23)
$str$23:
        /*0060*/ 	.byte	0x2f, 0x74, 0x6d, 0x70, 0x2f, 0x63, 0x75, 0x74, 0x6c, 0x61, 0x73, 0x73, 0x5f, 0x73, 0x77, 0x65
        /*0070*/ 	.byte	0x65, 0x70, 0x5f, 0x73, 0x72, 0x63, 0x2f, 0x69, 0x6e, 0x63, 0x6c, 0x75, 0x64, 0x65, 0x2f, 0x63
        /*0080*/ 	.byte	0x75, 0x74, 0x6c, 0x61, 0x73, 0x73, 0x2f, 0x67, 0x65, 0x6d, 0x6d, 0x2f, 0x63, 0x6f, 0x6c, 0x6c
        /*0090*/ 	.byte	0x65, 0x63, 0x74, 0x69, 0x76, 0x65, 0x2f, 0x73, 0x6d, 0x39, 0x30, 0x5f, 0x6d, 0x6d, 0x61, 0x5f
        /*00a0*/ 	.byte	0x74, 0x6d, 0x61, 0x5f, 0x67, 0x6d, 0x6d, 0x61, 0x5f, 0x73, 0x73, 0x5f, 0x77, 0x61, 0x72, 0x70
        /*00b0*/ 	.byte	0x73, 0x70, 0x65, 0x63, 0x69, 0x61, 0x6c, 0x69, 0x7a, 0x65, 0x64, 0x2e, 0x68, 0x70, 0x70, 0x00
	.type		__unnamed_2,@object
	.size		__unnamed_2,(__unnamed_1 - __unnamed_2)
__unnamed_2:
        /*00c0*/ 	.byte	0x61, 0x75, 0x74, 0x6f, 0x20, 0x63, 0x75, 0x74, 0x65, 0x3a, 0x3a, 0x61, 0x73, 0x5f, 0x70, 0x6f
        /* <DEDUP_REMOVED lines=27> */
        /*0280*/ 	.byte	0x3c, 0x34, 0x30, 0x39, 0x36, 0x3e, 0x3e, 0x3e, 0x3e, 0x3e, 0x5d, 0x00
	.type		__unnamed_1,@object
	.size		__unnamed_1,(.L_0 - __unnamed_1)
__unnamed_1:
        /* <DEDUP_REMOVED lines=182> */
        /*0dec*/ 	.byte	0x00
.L_0:


//--------------------- .nv.shared._ZN7cutlass13device_kernelINS_4gemm6kernel13GemmUniversalIN4cute5tupleIJiiiiEEENS1_10collective13CollectiveMmaINS1_34MainloopSm90TmaGmmaWarpSpecializedILi4ENS5_IJNS4_1CILi2EEENSA_ILi1EEESC_EEENS1_35KernelTmaWarpSpecializedCooperativeEEENS5_IJNSA_ILi256EEENSA_ILi128EEENSA_ILi64EEEEEENS_10bfloat16_tENS5_IJlSC_lEEESK_SL_NS4_8TiledMMAINS4_8MMA_AtomIJNS4_4SM904GMMA28MMA_64x128x16_F32BF16BF16_SSILNSP_5MajorE0ELSR_0ELNSP_7ScaleInE1ELSS_1EEEEEENS4_6LayoutISD_NS5_IJSC_NSA_ILi0EEESW_EEEEENS5_IJNS4_10UnderscoreESZ_SZ_EEEEENS4_13SM90_TMA_LOADENS4_14ComposedLayoutINS4_7SwizzleILi3ELi4ELi3EEENS4_18smem_ptr_flag_bitsILi16EEENSV_INS5_IJNSA_ILi8EEESI_EEENS5_IJSI_SC_EEEEEEEvNS4_8identityENS4_23SM90_TMA_LOAD_MULTICASTES1C_vS1D_EENS_8epilogue10collective18CollectiveEpilogueINS1G_22Sm90TmaWarpSpecializedILi4ELi2ELi16ELb1ELb0EEEJSJ_NS5_IJSH_NSA_ILi32EEEEEESK_SL_SK_SL_NS1G_6fusion15FusionCallbacksIS1K_NS1N_13LinCombEltActINS1G_6thread4ReLuESK_fSK_fLNS_15FloatRoundStyleE2EEESJ_S1M_JEEES12_NS13_INS14_ILi2ELi4ELi3EEES17_NSV_INS5_IJS18_S1L_EEENS5_IJS1L_SC_EEEEEEENS4_17SM75_U32x4_LDSM_NENS4_14SM90_TMA_STOREES1Z_NS4_17SM90_U32x4_STSM_NENS4_9Copy_AtomIJS22_NS_6half_tEEEEvEEEvvEEEEvNT_6ParamsE --------------------------
	.section	.nv.shared._ZN7cutlass13device_kernelINS_4gemm6kernel13GemmUniversalIN4cute5tupleIJiiiiEEENS1_10collective13CollectiveMmaINS1_34MainloopSm90TmaGmmaWarpSpecializedILi4ENS5_IJNS4_1CILi2EEENSA_ILi1EEESC_EEENS1_35KernelTmaWarpSpecializedCooperativeEEENS5_IJNSA_ILi256EEENSA_ILi128EEENSA_ILi64EEEEEENS_10bfloat16_tENS5_IJlSC_lEEESK_SL_NS4_8TiledMMAINS4_8MMA_AtomIJNS4_4SM904GMMA28MMA_64x128x16_F32BF16BF16_SSILNSP_5MajorE0ELSR_0ELNSP_7ScaleInE1ELSS_1EEEEEENS4_6LayoutISD_NS5_IJSC_NSA_ILi0EEESW_EEEEENS5_IJNS4_10UnderscoreESZ_SZ_EEEEENS4_13SM90_TMA_LOADENS4_14ComposedLayoutINS4_7SwizzleILi3ELi4ELi3EEENS4_18smem_ptr_flag_bitsILi16EEENSV_INS5_IJNSA_ILi8EEESI_EEENS5_IJSI_SC_EEEEEEEvNS4_8identityENS4_23SM90_TMA_LOAD_MULTICASTES1C_vS1D_EENS_8epilogue10collective18CollectiveEpilogueINS1G_22Sm90TmaWarpSpecializedILi4ELi2ELi16ELb1ELb0EEEJSJ_NS5_IJSH_NSA_ILi32EEEEEESK_SL_SK_SL_NS1G_6fusion15FusionCallbacksIS1K_NS1N_13LinCombEltActINS1G_6thread4ReLuESK_fSK_fLNS_15FloatRoundStyleE2EEESJ_S1M_JEEES12_NS13_INS14_ILi2ELi4ELi3EEES17_NSV_INS5_IJS18_S1L_EEENS5_IJS1L_SC_EEEEEEENS4_17SM75_U32x4_LDSM_NENS4_14SM90_TMA_STOREES1Z_NS4_17SM90_U32x4_STSM_NENS4_9Copy_AtomIJS22_NS_6half_tEEEEvEEEvvEEEEvNT_6ParamsE,"aw",@nobits
	.sectionflags	@""
	.align	16
	.zero		1024


//--------------------- .nv.shared.reserved.0     --------------------------
	.section	.nv.shared.reserved.0,"aw",@nobits
	.weak		__nv_reservedSMEM_offset_0_alias
	.size		__nv_reservedSMEM_offset_0_alias, 0, 0
	.other		__nv_reservedSMEM_offset_0_alias,@"STO_CUDA_RESERVED_SHARED STV_DEFAULT"
__nv_reservedSMEM_offset_0_alias:
	.zero		0


//--------------------- .nv.global                --------------------------
	.section	.nv.global,"aw",@nobits
.nv.global:
	.type		_ZN39_INTERNAL_582eb2b5_4_k_cu_2a30c570_28034cute1_E,@object
	.size		_ZN39_INTERNAL_582eb2b5_4_k_cu_2a30c570_28034cute1_E,(_ZN39_INTERNAL_582eb2b5_4_k_cu_2a30c570_28034cuda3std3__45__cpo6cbeginE - _ZN39_INTERNAL_582eb2b5_4_k_cu_2a30c570_28034cute1_E)
_ZN39_INTERNAL_582eb2b5_4_k_cu_2a30c570_28034cute1_E:
	.zero		1
	.type		_ZN39_INTERNAL_582eb2b5_4_k_cu_2a30c570_28034cuda3std3__45__cpo6cbeginE,@object
	.size		_ZN39_INTERNAL_582eb2b5_4_k_cu_2a30c570_28034cuda3std3__45__cpo6cbeginE,(_ZN39_INTERNAL_582eb2b5_4_k_cu_2a30c570_28034cuda3std3__48in_placeE - _ZN39_INTERNAL_582eb2b5_4_k_cu_2a30c570_28034cuda3std3__45__cpo6cbeginE)
_ZN39_INTERNAL_582eb2b5_4_k_cu_2a30c570_28034cuda3std3__45__cpo6cbeginE:
	.zero		1
	.type		_ZN39_INTERNAL_582eb2b5_4_k_cu_2a30c570_28034cuda3std3__48in_placeE,@object
	.size		_ZN39_INTERNAL_582eb2b5_4_k_cu_2a30c570_28034cuda3std3__48in_placeE,(_ZN39_INTERNAL_582eb2b5_4_k_cu_2a30c570_28034cuda3std6ranges3__45__cpo9iter_moveE - _ZN39_INTERNAL_582eb2b5_4_k_cu_2a30c570_28034cuda3std3__48in_placeE)
_ZN39_INTERNAL_582eb2b5_4_k_cu_2a30c570_28034cuda3std3__48in_placeE:
	.zero		1
	.type		_ZN39_INTERNAL_582eb2b5_4_k_cu_2a30c570_28034cuda3std6ranges3__45__cpo9iter_moveE,@object
	.size		_ZN39_INTERNAL_582eb2b5_4_k_cu_2a30c570_28034cuda3std6ranges3__45__cpo9iter_moveE,(_ZN39_INTERNAL_582eb2b5_4_k_cu_2a30c570_28034cuda3std3__45__cpo5beginE - _ZN39_INTERNAL_582eb2b5_4_k_cu_2a30c570_28034cuda3std6ranges3__45__cpo9iter_moveE)
_ZN39_INTERNAL_582eb2b5_4_k_cu_2a30c570_28034cuda3std6ranges3__45__cpo9iter_moveE:
	.zero		1
	.type		_ZN39_INTERNAL_582eb2b5_4_k_cu_2a30c570_28034cuda3std3__45__cpo5beginE,@object
	.size		_ZN39_INTERNAL_582eb2b5_4_k_cu_2a30c570_28034cuda3std3__45__cpo5beginE,(_ZN39_INTERNAL_582eb2b5_4_k_cu_2a30c570_28034cuda3std3__441_GLOBAL__N__582eb2b5_4_k_cu_2a30c570_28036ignoreE - _ZN39_INTERNAL_582eb2b5_4_k_cu_2a30c570_28034cuda3std3__45__cpo5beginE)
_ZN39_INTERNAL_582eb2b5_4_k_cu_2a30c570_28034cuda3std3__45__cpo5beginE:
	.zero		1
	.type		_ZN39_INTERNAL_582eb2b5_4_k_cu_2a30c570_28034cuda3std3__441_GLOBAL__N__582eb2b5_4_k_cu_2a30c570_28036ignoreE,@object
	.size		_ZN39_INTERNAL_582eb2b5_4_k_cu_2a30c570_28034cuda3std3__441_GLOBAL__N__582eb2b5_4_k_cu_2a30c570_28036ignoreE,(_ZN39_INTERNAL_582eb2b5_4_k_cu_2a30c570_28034cute7productE - _ZN39_INTERNAL_582eb2b5_4_k_cu_2a30c570_28034cuda3std3__441_GLOBAL__N__582eb2b5_4_k_cu_2a30c570_28036ignoreE)
_ZN39_INTERNAL_582eb2b5_4_k_cu_2a30c570_28034cuda3std3__441_GLOBAL__N__582eb2b5_4_k_cu_2a30c570_28036ignoreE:
	.zero		1
	.type		_ZN39_INTERNAL_582eb2b5_4_k_cu_2a30c570_28034cute7productE,@object
	.size		_ZN39_INTERNAL_582eb2b5_4_k_cu_2a30c570_28034cute7productE,(_ZN39_INTERNAL_582eb2b5_4_k_cu_2a30c570_28034cuda3std3__45__cpo3endE - _ZN39_INTERNAL_582eb2b5_4_k_cu_2a30c570_28034cute7productE)
_ZN39_INTERNAL_582eb2b5_4_k_cu_2a30c570_28034cute7productE:
	.zero		1
	.type		_ZN39_INTERNAL_582eb2b5_4_k_cu_2a30c570_28034cuda3std3__45__cpo3endE,@object
	.size		_ZN39_INTERNAL_582eb2b5_4_k_cu_2a30c570_28034cuda3std3__45__cpo3endE,(_ZN39_INTERNAL_582eb2b5_4_k_cu_2a30c570_28034cuda3std3__419piecewise_constructE - _ZN39_INTERNAL_582eb2b5_4_k_cu_2a30c570_28034cuda3std3__45__cpo3endE)
_ZN39_INTERNAL_582eb2b5_4_k_cu_2a30c570_28034cuda3std3__45__cpo3endE:
	.zero		1
	.type		_ZN39_INTERNAL_582eb2b5_4_k_cu_2a30c570_28034cuda3std3__419piecewise_constructE,@object
	.size		_ZN39_INTERNAL_582eb2b5_4_k_cu_2a30c570_28034cuda3std3__419piecewise_constructE,(_ZN39_INTERNAL_582eb2b5_4_k_cu_2a30c570_28034cuda3std3__45__cpo4cendE - _ZN39_INTERNAL_582eb2b5_4_k_cu_2a30c570_28034cuda3std3__419piecewise_constructE)
_ZN39_INTERNAL_582eb2b5_4_k_cu_2a30c570_28034cuda3std3__419piecewise_constructE:
	.zero		1
	.type		_ZN39_INTERNAL_582eb2b5_4_k_cu_2a30c570_28034cuda3std3__45__cpo4cendE,@object
	.size		_ZN39_INTERNAL_582eb2b5_4_k_cu_2a30c570_28034cuda3std3__45__cpo4cendE,(_ZN39_INTERNAL_582eb2b5_4_k_cu_2a30c570_28034cuda3std6ranges3__45__cpo4swapE - _ZN39_INTERNAL_582eb2b5_4_k_cu_2a30c570_28034cuda3std3__45__cpo4cendE)
_ZN39_INTERNAL_582eb2b5_4_k_cu_2a30c570_28034cuda3std3__45__cpo4cendE:
	.zero		1
	.type		_ZN39_INTERNAL_582eb2b5_4_k_cu_2a30c570_28034cuda3std6ranges3__45__cpo4swapE,@object
	.size		_ZN39_INTERNAL_582eb2b5_4_k_cu_2a30c570_28034cuda3std6ranges3__45__cpo4swapE,(.L_9 - _ZN39_INTERNAL_582eb2b5_4_k_cu_2a30c570_28034cuda3std6ranges3__45__cpo4swapE)
_ZN39_INTERNAL_582eb2b5_4_k_cu_2a30c570_28034cuda3std6ranges3__45__cpo4swapE:
	.zero		1
.L_9:


//--------------------- .nv.constant0._ZN7cutlass13device_kernelINS_4gemm6kernel13GemmUniversalIN4cute5tupleIJiiiiEEENS1_10collective13CollectiveMmaINS1_34MainloopSm90TmaGmmaWarpSpecializedILi4ENS5_IJNS4_1CILi2EEENSA_ILi1EEESC_EEENS1_35KernelTmaWarpSpecializedCooperativeEEENS5_IJNSA_ILi256EEENSA_ILi128EEENSA_ILi64EEEEEENS_10bfloat16_tENS5_IJlSC_lEEESK_SL_NS4_8TiledMMAINS4_8MMA_AtomIJNS4_4SM904GMMA28MMA_64x128x16_F32BF16BF16_SSILNSP_5MajorE0ELSR_0ELNSP_7ScaleInE1ELSS_1EEEEEENS4_6LayoutISD_NS5_IJSC_NSA_ILi0EEESW_EEEEENS5_IJNS4_10UnderscoreESZ_SZ_EEEEENS4_13SM90_TMA_LOADENS4_14ComposedLayoutINS4_7SwizzleILi3ELi4ELi3EEENS4_18smem_ptr_flag_bitsILi16EEENSV_INS5_IJNSA_ILi8EEESI_EEENS5_IJSI_SC_EEEEEEEvNS4_8identityENS4_23SM90_TMA_LOAD_MULTICASTES1C_vS1D_EENS_8epilogue10collective18CollectiveEpilogueINS1G_22Sm90TmaWarpSpecializedILi4ELi2ELi16ELb1ELb0EEEJSJ_NS5_IJSH_NSA_ILi32EEEEEESK_SL_SK_SL_NS1G_6fusion15FusionCallbacksIS1K_NS1N_13LinCombEltActINS1G_6thread4ReLuESK_fSK_fLNS_15FloatRoundStyleE2EEESJ_S1M_JEEES12_NS13_INS14_ILi2ELi4ELi3EEES17_NSV_INS5_IJS18_S1L_EEENS5_IJS1L_SC_EEEEEEENS4_17SM75_U32x4_LDSM_NENS4_14SM90_TMA_STOREES1Z_NS4_17SM90_U32x4_STSM_NENS4_9Copy_AtomIJS22_NS_6half_tEEEEvEEEvvEEEEvNT_6ParamsE --------------------------
	.section	.nv.constant0._ZN7cutlass13device_kernelINS_4gemm6kernel13GemmUniversalIN4cute5tupleIJiiiiEEENS1_10collective13CollectiveMmaINS1_34MainloopSm90TmaGmmaWarpSpecializedILi4ENS5_IJNS4_1CILi2EEENSA_ILi1EEESC_EEENS1_35KernelTmaWarpSpecializedCooperativeEEENS5_IJNSA_ILi256EEENSA_ILi128EEENSA_ILi64EEEEEENS_10bfloat16_tENS5_IJlSC_lEEESK_SL_NS4_8TiledMMAINS4_8MMA_AtomIJNS4_4SM904GMMA28MMA_64x128x16_F32BF16BF16_SSILNSP_5MajorE0ELSR_0ELNSP_7ScaleInE1ELSS_1EEEEEENS4_6LayoutISD_NS5_IJSC_NSA_ILi0EEESW_EEEEENS5_IJNS4_10UnderscoreESZ_SZ_EEEEENS4_13SM90_TMA_LOADENS4_14ComposedLayoutINS4_7SwizzleILi3ELi4ELi3EEENS4_18smem_ptr_flag_bitsILi16EEENSV_INS5_IJNSA_ILi8EEESI_EEENS5_IJSI_SC_EEEEEEEvNS4_8identityENS4_23SM90_TMA_LOAD_MULTICASTES1C_vS1D_EENS_8epilogue10collective18CollectiveEpilogueINS1G_22Sm90TmaWarpSpecializedILi4ELi2ELi16ELb1ELb0EEEJSJ_NS5_IJSH_NSA_ILi32EEEEEESK_SL_SK_SL_NS1G_6fusion15FusionCallbacksIS1K_NS1N_13LinCombEltActINS1G_6thread4ReLuESK_fSK_fLNS_15FloatRoundStyleE2EEESJ_S1M_JEEES12_NS13_INS14_ILi2ELi4ELi3EEES17_NSV_INS5_IJS18_S1L_EEENS5_IJS1L_SC_EEEEEEENS4_17SM75_U32x4_LDSM_NENS4_14SM90_TMA_STOREES1Z_NS4_17SM90_U32x4_STSM_NENS4_9Copy_AtomIJS22_NS_6half_tEEEEvEEEvvEEEEvNT_6ParamsE,"a",@progbits
	.sectionflags	@""
	.align	4
.nv.constant0._ZN7cutlass13device_kernelINS_4gemm6kernel13GemmUniversalIN4cute5tupleIJiiiiEEENS1_10collective13CollectiveMmaINS1_34MainloopSm90TmaGmmaWarpSpecializedILi4ENS5_IJNS4_1CILi2EEENSA_ILi1EEESC_EEENS1_35KernelTmaWarpSpecializedCooperativeEEENS5_IJNSA_ILi256EEENSA_ILi128EEENSA_ILi64EEEEEENS_10bfloat16_tENS5_IJlSC_lEEESK_SL_NS4_8TiledMMAINS4_8MMA_AtomIJNS4_4SM904GMMA28MMA_64x128x16_F32BF16BF16_SSILNSP_5MajorE0ELSR_0ELNSP_7ScaleInE1ELSS_1EEEEEENS4_6LayoutISD_NS5_IJSC_NSA_ILi0EEESW_EEEEENS5_IJNS4_10UnderscoreESZ_SZ_EEEEENS4_13SM90_TMA_LOADENS4_14ComposedLayoutINS4_7SwizzleILi3ELi4ELi3EEENS4_18smem_ptr_flag_bitsILi16EEENSV_INS5_IJNSA_ILi8EEESI_EEENS5_IJSI_SC_EEEEEEEvNS4_8identityENS4_23SM90_TMA_LOAD_MULTICASTES1C_vS1D_EENS_8epilogue10collective18CollectiveEpilogueINS1G_22Sm90TmaWarpSpecializedILi4ELi2ELi16ELb1ELb0EEEJSJ_NS5_IJSH_NSA_ILi32EEEEEESK_SL_SK_SL_NS1G_6fusion15FusionCallbacksIS1K_NS1N_13LinCombEltActINS1G_6thread4ReLuESK_fSK_fLNS_15FloatRoundStyleE2EEESJ_S1M_JEEES12_NS13_INS14_ILi2ELi4ELi3EEES17_NSV_INS5_IJS18_S1L_EEENS5_IJS1L_SC_EEEEEEENS4_17SM75_U32x4_LDSM_NENS4_14SM90_TMA_STOREES1Z_NS4_17SM90_U32x4_STSM_NENS4_9Copy_AtomIJS22_NS_6half_tEEEEvEEEvvEEEEvNT_6ParamsE:
	.zero		2432


//--------------------- SYMBOLS --------------------------

	.type		.nv.reservedSmem.offset0,@object
	.size		.nv.reservedSmem.offset0,0x4
	.type		__assertfail,@function
